	.target	sm_100a

	.elftype	@"ET_EXEC"


//--------------------- .note.nv.tkinfo           --------------------------
	.section	.note.nv.tkinfo,"",@"SHT_NOTE"
	.sectionflags	@"SHF_NOTE_NV_TKINFO"
	.tkinfo
        /*0018*/ 	.word	0x00000081
        /*0030*/ 	.string	""
        /*0030*/ 	.string	"ptxas-blackwell"
        /*0030*/ 	.string	"Cuda compilation tools, release 12.9, V12.9.86"
        /*0030*/ 	.string	"Build cuda_12.9.r12.9/compiler.36037853_0"
        /*0030*/ 	.string	"-v  -suppress-debug-info  -lineinfo  -arch sm_100a "



//--------------------- .note.nv.cuver            --------------------------
	.section	.note.nv.cuver,"",@"SHT_NOTE"
	.sectionflags	@"SHF_NOTE_NV_CUVER"
        /*0018*/ 	.short	0x0001
        /*001a*/ 	.short	0x0064
        /*001c*/ 	.short	0x0001
        /*001e*/ 	.short	0x0000
        /*0020*/ 	.short	0x0001
        /*0022*/ 	.short	0x0000


//--------------------- .nv.info                  --------------------------
	.section	.nv.info,"",@"SHT_CUDA_INFO"
	.align	4


	//----- nvinfo : EIATTR_REGCOUNT
	.align		4
        /*0000*/ 	.byte	0x04, 0x2f
        /*0002*/ 	.short	(.L_4 - .L_3)
	.align		4
.L_3:
        /*0004*/ 	.word	index@(gluon_tcgen05)
        /*0008*/ 	.word	0x000000aa


	//----- nvinfo : EIATTR_FRAME_SIZE
	.align		4
.L_4:
        /*000c*/ 	.byte	0x04, 0x11
        /*000e*/ 	.short	(.L_6 - .L_5)
	.align		4
.L_5:
        /*0010*/ 	.word	index@($__internal_2_$__cuda_sm10x_tcgen05_guardrail_trap_unallocated_columns_being_dealloced)
        /*0014*/ 	.word	0x00000000


	//----- nvinfo : EIATTR_FRAME_SIZE
	.align		4
.L_6:
        /*0018*/ 	.byte	0x04, 0x11
        /*001a*/ 	.short	(.L_8 - .L_7)
	.align		4
.L_7:
        /*001c*/ 	.word	index@($__internal_1_$__cuda_sm10x_tcgen05_guardrail_trap_phase_invalid_during_alloc)
        /*0020*/ 	.word	0x00000000


	//----- nvinfo : EIATTR_FRAME_SIZE
	.align		4
.L_8:
        /*0024*/ 	.byte	0x04, 0x11
        /*0026*/ 	.short	(.L_10 - .L_9)
	.align		4
.L_9:
        /*0028*/ 	.word	index@($__internal_0_$__cuda_sm10x_tcgen05_guardrail_trap_col_being_dealloced_not_returned_by_alloc)
        /*002c*/ 	.word	0x00000000


	//----- nvinfo : EIATTR_FRAME_SIZE
	.align		4
.L_10:
        /*0030*/ 	.byte	0x04, 0x11
        /*0032*/ 	.short	(.L_12 - .L_11)
	.align		4
.L_11:
        /*0034*/ 	.word	index@(gluon_tcgen05)
        /*0038*/ 	.word	0x00000000


	//----- nvinfo : EIATTR_MIN_STACK_SIZE
	.align		4
.L_12:
        /*003c*/ 	.byte	0x04, 0x12
        /*003e*/ 	.short	(.L_14 - .L_13)
	.align		4
.L_13:
        /*0040*/ 	.word	index@(gluon_tcgen05)
        /*0044*/ 	.word	0x00000000
.L_14:


//--------------------- .nv.info.gluon_tcgen05    --------------------------
	.section	.nv.info.gluon_tcgen05,"",@"SHT_CUDA_INFO"
	.sectionflags	@""
	.align	4


	//----- nvinfo : EIATTR_CUDA_API_VERSION
	.align		4
        /*0000*/ 	.byte	0x04, 0x37
        /*0002*/ 	.short	(.L_16 - .L_15)
.L_15:
        /*0004*/ 	.word	0x00000081


	//----- nvinfo : EIATTR_KPARAM_INFO
	.align		4
.L_16:
        /*0008*/ 	.byte	0x04, 0x17
        /*000a*/ 	.short	(.L_18 - .L_17)
.L_17:
        /*000c*/ 	.word	0x00000000
        /*0010*/ 	.short	0x000a
        /*0012*/ 	.short	0x0048
        /*0014*/ 	.byte	0x00, 0xf4, 0x21, 0x00


	//----- nvinfo : EIATTR_KPARAM_INFO
	.align		4
.L_18:
        /*0018*/ 	.byte	0x04, 0x17
        /*001a*/ 	.short	(.L_20 - .L_19)
.L_19:
        /*001c*/ 	.word	0x00000000
        /*0020*/ 	.short	0x0009
        /*0022*/ 	.short	0x0040
        /*0024*/ 	.byte	0x00, 0xf4, 0x21, 0x00


	//----- nvinfo : EIATTR_KPARAM_INFO
	.align		4
.L_20:
        /*0028*/ 	.byte	0x04, 0x17
        /*002a*/ 	.short	(.L_22 - .L_21)
.L_21:
        /*002c*/ 	.word	0x00000000
        /*0030*/ 	.short	0x0008
        /*0032*/ 	.short	0x0038
        /*0034*/ 	.byte	0x00, 0xf0, 0x21, 0x00


	//----- nvinfo : EIATTR_KPARAM_INFO
	.align		4
.L_22:
        /*0038*/ 	.byte	0x04, 0x17
        /*003a*/ 	.short	(.L_24 - .L_23)
.L_23:
        /*003c*/ 	.word	0x00000000
        /*0040*/ 	.short	0x0007
        /*0042*/ 	.short	0x0030
        /*0044*/ 	.byte	0x00, 0xf0, 0x21, 0x00


	//----- nvinfo : EIATTR_KPARAM_INFO
	.align		4
.L_24:
        /*0048*/ 	.byte	0x04, 0x17
        /*004a*/ 	.short	(.L_26 - .L_25)
.L_25:
        /*004c*/ 	.word	0x00000000
        /*0050*/ 	.short	0x0006
        /*0052*/ 	.short	0x0028
        /*0054*/ 	.byte	0x00, 0xf0, 0x21, 0x00


	//----- nvinfo : EIATTR_KPARAM_INFO
	.align		4
.L_26:
        /*0058*/ 	.byte	0x04, 0x17
        /*005a*/ 	.short	(.L_28 - .L_27)
.L_27:
        /*005c*/ 	.word	0x00000000
        /*0060*/ 	.short	0x0005
        /*0062*/ 	.short	0x0020
        /*0064*/ 	.byte	0x00, 0xf0, 0x11, 0x00


	//----- nvinfo : EIATTR_KPARAM_INFO
	.align		4
.L_28:
        /*0068*/ 	.byte	0x04, 0x17
        /*006a*/ 	.short	(.L_30 - .L_29)
.L_29:
        /*006c*/ 	.word	0x00000000
        /*0070*/ 	.short	0x0004
        /*0072*/ 	.short	0x001c
        /*0074*/ 	.byte	0x00, 0xf0, 0x11, 0x00


	//----- nvinfo : EIATTR_KPARAM_INFO
	.align		4
.L_30:
        /*0078*/ 	.byte	0x04, 0x17
        /*007a*/ 	.short	(.L_32 - .L_31)
.L_31:
        /*007c*/ 	.word	0x00000000
        /*0080*/ 	.short	0x0003
        /*0082*/ 	.short	0x0018
        /*0084*/ 	.byte	0x00, 0xf0, 0x11, 0x00


	//----- nvinfo : EIATTR_KPARAM_INFO
	.align		4
.L_32:
        /*0088*/ 	.byte	0x04, 0x17
        /*008a*/ 	.short	(.L_34 - .L_33)
.L_33:
        /*008c*/ 	.word	0x00000000
        /*0090*/ 	.short	0x0002
        /*0092*/ 	.short	0x0010
        /*0094*/ 	.byte	0x00, 0xf4, 0x21, 0x00


	//----- nvinfo : EIATTR_KPARAM_INFO
	.align		4
.L_34:
        /*0098*/ 	.byte	0x04, 0x17
        /*009a*/ 	.short	(.L_36 - .L_35)
.L_35:
        /*009c*/ 	.word	0x00000000
        /*00a0*/ 	.short	0x0001
        /*00a2*/ 	.short	0x0008
        /*00a4*/ 	.byte	0x00, 0xf4, 0x21, 0x00


	//----- nvinfo : EIATTR_KPARAM_INFO
	.align		4
.L_36:
        /*00a8*/ 	.byte	0x04, 0x17
        /*00aa*/ 	.short	(.L_38 - .L_37)
.L_37:
        /*00ac*/ 	.word	0x00000000
        /*00b0*/ 	.short	0x0000
        /*00b2*/ 	.short	0x0000
        /*00b4*/ 	.byte	0x00, 0xf4, 0x21, 0x00


	//----- nvinfo : EIATTR_AT_ENTRY_FRAGMENTS
	.align		4
.L_38:
        /*00b8*/ 	.byte	0x04, 0x4f
        /*00ba*/ 	.short	(.L_40 - .L_39)


	//   ....[0]....
.L_39:
        /*00bc*/ 	.word	0x00000004


	//----- nvinfo : EIATTR_RESERVED_SMEM_USED
	.align		4
.L_40:
        /*00c0*/ 	.byte	0x01, 0x41
	.zero		2


	//----- nvinfo : EIATTR_SPARSE_MMA_MASK
	.align		4
        /*00c4*/ 	.byte	0x03, 0x50
        /*00c6*/ 	.short	0x0000


	//----- nvinfo : EIATTR_TCGEN05_1CTA_USED
	.align		4
        /*00c8*/ 	.byte	0x01, 0x51
	.zero		2


	//----- nvinfo : EIATTR_MAXREG_COUNT
	.align		4
        /*00cc*/ 	.byte	0x03, 0x1b
        /*00ce*/ 	.short	0x00ff


	//----- nvinfo : EIATTR_NUM_BARRIERS
	.align		4
        /*00d0*/ 	.byte	0x02, 0x4c
        /*00d2*/ 	.byte	0x01
	.zero		1


	//----- nvinfo : EIATTR_INT_WARP_WIDE_INSTR_OFFSETS
	.align		4
        /*00d4*/ 	.byte	0x04, 0x31
        /*00d6*/ 	.short	(.L_42 - .L_41)


	//   ....[0]....
.L_41:
        /*00d8*/ 	.word	0x00001730


	//   ....[1]....
        /*00dc*/ 	.word	0x00001750


	//   ....[2]....
        /*00e0*/ 	.word	0x000017d0


	//   ....[3]....
        /*00e4*/ 	.word	0x000019f0


	//   ....[4]....
        /*00e8*/ 	.word	0x00001ce0


	//   ....[5]....
        /*00ec*/ 	.word	0x00001cf0


	//   ....[6]....
        /*00f0*/ 	.word	0x00001e80


	//   ....[7]....
        /*00f4*/ 	.word	0x000021d0


	//   ....[8]....
        /*00f8*/ 	.word	0x000021e0


	//   ....[9]....
        /*00fc*/ 	.word	0x000030f0


	//   ....[10]....
        /*0100*/ 	.word	0x00003140


	//----- nvinfo : EIATTR_COOP_GROUP_MASK_REGIDS
	.align		4
.L_42:
        /*0104*/ 	.byte	0x04, 0x29
        /*0106*/ 	.short	(.L_44 - .L_43)


	//   ....[0]....
.L_43:
        /*0108*/ 	.word	0xffffffff


	//   ....[1]....
        /*010c*/ 	.word	0xffffffff


	//   ....[2]....
        /*0110*/ 	.word	0xffffffff


	//   ....[3]....
        /*0114*/ 	.word	0xffffffff


	//   ....[4]....
        /*0118*/ 	.word	0xffffffff


	//   ....[5]....
        /*011c*/ 	.word	0xffffffff


	//   ....[6]....
        /*0120*/ 	.word	0xffffffff


	//   ....[7]....
        /*0124*/ 	.word	0xffffffff


	//   ....[8]....
        /*0128*/ 	.word	0xffffffff


	//   ....[9]....
        /*012c*/ 	.word	0xffffffff


	//----- nvinfo : EIATTR_COOP_GROUP_INSTR_OFFSETS
	.align		4
.L_44:
        /*0130*/ 	.byte	0x04, 0x28
        /*0132*/ 	.short	(.L_46 - .L_45)


	//   ....[0]....
.L_45:
        /*0134*/ 	.word	0x00000050


	//   ....[1]....
        /*0138*/ 	.word	0x00000310


	//   ....[2]....
        /*013c*/ 	.word	0x00000500


	//   ....[3]....
        /*0140*/ 	.word	0x000009c0


	//   ....[4]....
        /*0144*/ 	.word	0x00000b00


	//   ....[5]....
        /*0148*/ 	.word	0x00000fb0


	//   ....[6]....
        /*014c*/ 	.word	0x000010f0


	//   ....[7]....
        /*0150*/ 	.word	0x000015e0


	//   ....[8]....
        /*0154*/ 	.word	0x00002f80


	//   ....[9]....
        /*0158*/ 	.word	0x000031f0


	//----- nvinfo : EIATTR_VRC_CTA_INIT_COUNT
	.align		4
.L_46:
        /*015c*/ 	.byte	0x02, 0x4a
        /*015e*/ 	.byte	0x80
	.zero		1


	//----- nvinfo : EIATTR_MBARRIER_INSTR_OFFSETS
	.align		4
        /*0160*/ 	.byte	0x04, 0x39
        /*0162*/ 	.short	(.L_48 - .L_47)


	//   ....[0]....
.L_47:
        /*0164*/ 	.word	0x000017f0
        /*0168*/ 	.word	0x000000ff
        /*016c*/ 	.word	0x00018000
        /*0170*/ 	.short	0x0100
        /*0172*/ 	.byte	0x08
	.zero		1


	//   ....[1]....
        /*0174*/ 	.word	0x00001820
        /*0178*/ 	.word	0x000000ff
        /*017c*/ 	.word	0x00018010
        /*0180*/ 	.short	0x0100
        /*0182*/ 	.byte	0x08
	.zero		1


	//   ....[2]....
        /*0184*/ 	.word	0x000018d0
        /*0188*/ 	.word	0x000000ff
        /*018c*/ 	.word	0x00018008
        /*0190*/ 	.short	0x0100
        /*0192*/ 	.byte	0x08
	.zero		1


	//   ....[3]....
        /*0194*/ 	.word	0x000018e0
        /*0198*/ 	.word	0x000000ff
        /*019c*/ 	.word	0x00018018
        /*01a0*/ 	.short	0x0100
        /*01a2*/ 	.byte	0x08
	.zero		1


	//   ....[4]....
        /*01a4*/ 	.word	0x00001a90
        /*01a8*/ 	.word	0x000000ff
        /*01ac*/ 	.word	0x00018000
        /*01b0*/ 	.short	0x010a
        /*01b2*/ 	.byte	0x08
	.zero		1


	//   ....[5]....
        /*01b4*/ 	.word	0x00001d40
        /*01b8*/ 	.word	0x000000ff
        /*01bc*/ 	.word	0x00018010
        /*01c0*/ 	.short	0x010a
        /*01c2*/ 	.byte	0x08
	.zero		1


	//   ....[6]....
        /*01c4*/ 	.word	0x00001f40
        /*01c8*/ 	.word	0x000000ff
        /*01cc*/ 	.word	0x00018000
        /*01d0*/ 	.short	0x010a
        /*01d2*/ 	.byte	0x11
	.zero		1


	//   ....[7]....
        /*01d4*/ 	.word	0x00002220
        /*01d8*/ 	.word	0x000000ff
        /*01dc*/ 	.word	0x00018010
        /*01e0*/ 	.short	0x010a
        /*01e2*/ 	.byte	0x11
	.zero		1


	//   ....[8]....
        /*01e4*/ 	.word	0x000022f0
        /*01e8*/ 	.word	0x000000ff
        /*01ec*/ 	.word	0x00018000
        /*01f0*/ 	.short	0x0108
        /*01f2*/ 	.byte	0x08
	.zero		1


	//   ....[9]....
        /*01f4*/ 	.word	0x00002300
        /*01f8*/ 	.word	0x000000ff
        /*01fc*/ 	.word	0x00018010
        /*0200*/ 	.short	0x0108
        /*0202*/ 	.byte	0x08
	.zero		1


	//   ....[10]....
        /*0204*/ 	.word	0x00002350
        /*0208*/ 	.word	0x000000ff
        /*020c*/ 	.word	0x00018008
        /*0210*/ 	.short	0x0108
        /*0212*/ 	.byte	0x08
	.zero		1


	//   ....[11]....
        /*0214*/ 	.word	0x00002360
        /*0218*/ 	.word	0x000000ff
        /*021c*/ 	.word	0x00018018
        /*0220*/ 	.short	0x0108
        /*0222*/ 	.byte	0x08
	.zero		1


	//   ....[12]....
        /*0224*/ 	.word	0x00003210
        /*0228*/ 	.word	0x000000ff
        /*022c*/ 	.word	0x00018000
        /*0230*/ 	.short	0x010a
        /*0232*/ 	.byte	0x08
	.zero		1


	//   ....[13]....
        /*0234*/ 	.word	0x00003240
        /*0238*/ 	.word	0x000000ff
        /*023c*/ 	.word	0x00018010
        /*0240*/ 	.short	0x010a
        /*0242*/ 	.byte	0x08
	.zero		1


	//   ....[14]....
        /*0244*/ 	.word	0x00003270
        /*0248*/ 	.word	0x000000ff
        /*024c*/ 	.word	0x00018000
        /*0250*/ 	.short	0x010a
        /*0252*/ 	.byte	0x11
	.zero		1


	//   ....[15]....
        /*0254*/ 	.word	0x000032a0
        /*0258*/ 	.word	0x000000ff
        /*025c*/ 	.word	0x00018010
        /*0260*/ 	.short	0x010a
        /*0262*/ 	.byte	0x11
	.zero		1


	//----- nvinfo : EIATTR_NUM_MBARRIERS
	.align		4
.L_48:
        /*0264*/ 	.byte	0x03, 0x38
        /*0266*/ 	.short	0x0004


	//----- nvinfo : EIATTR_EXIT_INSTR_OFFSETS
	.align		4
        /*0268*/ 	.byte	0x04, 0x1c
        /*026a*/ 	.short	(.L_50 - .L_49)


	//   ....[0]....
.L_49:
        /*026c*/ 	.word	0x00003200


	//----- nvinfo : EIATTR_REQNTID
	.align		4
.L_50:
        /*0270*/ 	.byte	0x04, 0x10
        /*0272*/ 	.short	(.L_52 - .L_51)
.L_51:
        /*0274*/ 	.word	0x00000080
        /*0278*/ 	.word	0x00000001
        /*027c*/ 	.word	0x00000001


	//----- nvinfo : EIATTR_CRS_STACK_SIZE
	.align		4
.L_52:
        /*0280*/ 	.byte	0x04, 0x1e
        /*0282*/ 	.short	(.L_54 - .L_53)
.L_53:
        /*0284*/ 	.word	0x00000000


	//----- nvinfo : EIATTR_CBANK_PARAM_SIZE
	.align		4
.L_54:
        /*0288*/ 	.byte	0x03, 0x19
        /*028a*/ 	.short	0x0050


	//----- nvinfo : EIATTR_PARAM_CBANK
	.align		4
        /*028c*/ 	.byte	0x04, 0x0a
        /*028e*/ 	.short	(.L_56 - .L_55)
	.align		4
.L_55:
        /*0290*/ 	.word	index@(.nv.constant0.gluon_tcgen05)
        /*0294*/ 	.short	0x0380
        /*0296*/ 	.short	0x0050


	//----- nvinfo : EIATTR_SW_WAR
	.align		4
.L_56:
        /*0298*/ 	.byte	0x04, 0x36
        /*029a*/ 	.short	(.L_58 - .L_57)
.L_57:
        /*029c*/ 	.word	0x00000008
.L_58:


//--------------------- .nv.compat                --------------------------
	.section	.nv.compat,"",@"SHT_CUDA_COMPAT_INFO"
	.align	4
        /*0000*/ 	.byte	0x02, 0x02, 0x02, 0x00, 0x02, 0x05, 0x05, 0x00, 0x02, 0x03, 0x03, 0x00, 0x02, 0x06, 0x01, 0x00


//--------------------- .nv.callgraph             --------------------------
	.section	.nv.callgraph,"",@"SHT_CUDA_CALLGRAPH"
	.align	4
	.sectionentsize	8
	.align		4
        /*0000*/ 	.word	0x00000000
	.align		4
        /*0004*/ 	.word	0xffffffff
	.align		4
        /*0008*/ 	.word	0x00000000
	.align		4
        /*000c*/ 	.word	0xfffffffe
	.align		4
        /*0010*/ 	.word	0x00000000
	.align		4
        /*0014*/ 	.word	0xfffffffd
	.align		4
        /*0018*/ 	.word	0x00000000
	.align		4
        /*001c*/ 	.word	0xfffffffc


//--------------------- .text.gluon_tcgen05       --------------------------
	.section	.text.gluon_tcgen05,"ax",@progbits
	.align	128
        .global         gluon_tcgen05
        .type           gluon_tcgen05,@function
        .size           gluon_tcgen05,(.L_x_77 - gluon_tcgen05)
        .other          gluon_tcgen05,@"STO_CUDA_ENTRY STV_DEFAULT"
gluon_tcgen05:
.text.gluon_tcgen05:
[----:B------:R-:W1:Y:S01]  /*0000*/  LDC R1, c[0x0][0x37c] ;  /* 0x0000df00ff017b82 */ /* 0x000e620000000800 */
[----:B------:R-:W2:Y:S02]  /*0010*/  S2R R0, SR_TID.X ;  /* 0x0000000000007919 */ /* 0x000ea40000002100 */
[----:B--2---:R-:W-:-:S13]  /*0020*/  ISETP.GE.U32.AND P1, PT, R0, 0x20, PT ;  /* 0x000000200000780c */ /* 0x004fda0003f26070 */
[----:B------:R-:W-:Y:S05]  /*0030*/  @P1 BRA `(.L_x_0) ;  /* 0x0000000000b81947 */ /* 0x000fea0003800000 */
[----:B------:R-:W2:Y:S01]  /*0040*/  S2UR UR6, SR_CgaCtaId ;  /* 0x00000000000679c3 */ /* 0x000ea20000008800 */
[----:B------:R-:W-:Y:S01]  /*0050*/  NOP ;  /* 0x0000000000007918 */ /* 0x000fe20000000000 */
[----:B------:R-:W-:Y:S02]  /*0060*/  UMOV UR4, 0x40 ;  /* 0x0000004000047882 */ /* 0x000fe40000000000 */
[----:B--2---:R-:W-:-:S09]  /*0070*/  ULEA UR4, UR6, UR4, 0x18 ;  /* 0x0000000406047291 */ /* 0x004fd2000f8ec0ff */
[----:B------:R-:W2:Y:S01]  /*0080*/  LDS.U8 R2, [UR4] ;  /* 0x00000004ff027984 */ /* 0x000ea20008000000 */
[----:B------:R-:W-:Y:S02]  /*0090*/  UMOV UR4, 0x400 ;  /* 0x0000040000047882 */ /* 0x000fe40000000000 */
[----:B------:R-:W-:Y:S01]  /*00a0*/  ULEA UR4, UR6, UR4, 0x18 ;  /* 0x0000000406047291 */ /* 0x000fe2000f8ec0ff */
[----:B--2---:R-:W-:-:S13]  /*00b0*/  ISETP.NE.AND P0, PT, R2, RZ, PT ;  /* 0x000000ff0200720c */ /* 0x004fda0003f05270 */
[----:B------:R-:W-:Y:S05]  /*00c0*/  @P0 BRA `(.L_x_1) ;  /* 0x00000000007c0947 */ /* 0x000fea0003800000 */
[----:B------:R-:W-:-:S13]  /*00d0*/  ELECT P0, URZ, PT ;  /* 0x0000000000ff782f */ /* 0x000fda0003800000 */
[----:B------:R-:W-:Y:S05]  /*00e0*/  @!P0 BRA `(.L_x_2) ;  /* 0x0000000000848947 */ /* 0x000fea0003800000 */
[----:B------:R-:W-:Y:S01]  /*00f0*/  UMOV UR5, 0x8 ;  /* 0x0000000800057882 */ /* 0x000fe20000000000 */
[----:B------:R-:W-:Y:S02]  /*0100*/  IMAD.MOV.U32 R5, RZ, RZ, 0x1 ;  /* 0x00000001ff057424 */ /* 0x000fe400078e00ff */
[----:B------:R-:W-:Y:S02]  /*0110*/  IMAD.MOV.U32 R3, RZ, RZ, 0xff ;  /* 0x000000ffff037424 */ /* 0x000fe400078e00ff */
[----:B------:R-:W-:Y:S04]  /*0120*/  DEPBAR.LE SB2, 0x36 ;  /* 0x0000ad800000791a */ /* 0x000fe80000000000 */
[----:B------:R-:W2:Y:S02]  /*0130*/  UTCATOMSWS.FIND_AND_SET.ALIGN UP0, UR5, UR5 ;  /* 0x00000005000575e3 */ /* 0x000ea40008000800 */
[----:B--2---:R-:W-:-:S04]  /*0140*/  PLOP3.LUT P0, PT, PT, PT, UP0, 0x80, 0x8 ;  /* 0x000000000008781c */ /* 0x004fc80003f0f008 */
[----:B------:R-:W-:-:S04]  /*0150*/  SEL R2, RZ, 0xffffffff, !P0 ;  /* 0xffffffffff027807 */ /* 0x000fc80004000000 */
[----:B------:R-:W-:Y:S01]  /*0160*/  ISETP.NE.AND P0, PT, R2, RZ, PT ;  /* 0x000000ff0200720c */ /* 0x000fe20003f05270 */
[----:B------:R-:W-:-:S12]  /*0170*/  IMAD.U32 R2, RZ, RZ, UR5 ;  /* 0x00000005ff027e24 */ /* 0x000fd8000f8e00ff */
[----:B------:R-:W-:Y:S05]  /*0180*/  @P0 BRA `(.L_x_3) ;  /* 0x0000000000240947 */ /* 0x000fea0003800000 */
.L_x_4:
[----:B------:R-:W-:Y:S05]  /*0190*/  NANOSLEEP 0x64 ;  /* 0x000000640000795d */ /* 0x000fea0003800000 */
[----:B------:R-:W-:-:S05]  /*01a0*/  UMOV UR5, 0x8 ;  /* 0x0000000800057882 */ /* 0x000fca0000000000 */
[----:B------:R-:W-:Y:S04]  /*01b0*/  DEPBAR.LE SB2, 0x36 ;  /* 0x0000ad800000791a */ /* 0x000fe80000000000 */
[----:B------:R-:W2:Y:S02]  /*01c0*/  UTCATOMSWS.FIND_AND_SET.ALIGN UP0, UR5, UR5 ;  /* 0x00000005000575e3 */ /* 0x000ea40008000800 */
[----:B--2---:R-:W-:-:S04]  /*01d0*/  PLOP3.LUT P0, PT, PT, PT, UP0, 0x80, 0x8 ;  /* 0x000000000008781c */ /* 0x004fc80003f0f008 */
[----:B------:R-:W-:-:S04]  /*01e0*/  SEL R2, RZ, 0xffffffff, !P0 ;  /* 0xffffffffff027807 */ /* 0x000fc80004000000 */
[----:B------:R-:W-:Y:S01]  /*01f0*/  ISETP.NE.AND P0, PT, R2, RZ, PT ;  /* 0x000000ff0200720c */ /* 0x000fe20003f05270 */
[----:B------:R-:W-:-:S12]  /*0200*/  IMAD.U32 R2, RZ, RZ, UR5 ;  /* 0x00000005ff027e24 */ /* 0x000fd8000f8e00ff */
[----:B------:R-:W-:Y:S05]  /*0210*/  @!P0 BRA `(.L_x_4) ;  /* 0xfffffffc00dc8947 */ /* 0x000fea000383ffff */
.L_x_3:
[C---:B------:R-:W-:Y:S01]  /*0220*/  VIADD R4, R2.reuse, 0x10 ;  /* 0x0000001002047836 */ /* 0x040fe20000000000 */
[----:B------:R-:W-:Y:S01]  /*0230*/  UMOV UR5, 0x50 ;  /* 0x0000005000057882 */ /* 0x000fe20000000000 */
[----:B------:R-:W-:Y:S01]  /*0240*/  SHF.L.U32 R3, R3, R2, RZ ;  /* 0x0000000203037219 */ /* 0x000fe200000006ff */
[----:B------:R-:W-:Y:S01]  /*0250*/  ULEA UR5, UR6, UR5, 0x18 ;  /* 0x0000000506057291 */ /* 0x000fe2000f8ec0ff */
[----:B------:R-:W-:Y:S01]  /*0260*/  IMAD.SHL.U32 R2, R2, 0x20, RZ ;  /* 0x0000002002027824 */ /* 0x000fe200078e00ff */
[----:B------:R-:W-:-:S04]  /*0270*/  SHF.L.U32 R4, R5, R4, RZ ;  /* 0x0000000405047219 */ /* 0x000fc800000006ff */
[----:B------:R-:W-:-:S05]  /*0280*/  LOP3.LUT R3, R4, R3, RZ, 0xfc, !PT ;  /* 0x0000000304037212 */ /* 0x000fca00078efcff */
[----:B------:R2:W-:Y:S04]  /*0290*/  ATOMS.OR RZ, [UR5], R3 ;  /* 0x00000003ffff798c */ /* 0x0005e8000b000005 */
[----:B------:R2:W-:Y:S01]  /*02a0*/  STS [UR4], R2 ;  /* 0x00000002ff007988 */ /* 0x0005e20008000804 */
[----:B------:R-:W-:Y:S05]  /*02b0*/  BRA `(.L_x_2) ;  /* 0x0000000000107947 */ /* 0x000fea0003800000 */
.L_x_1:
[----:B------:R-:W-:Y:S01]  /*02c0*/  IMAD.MOV.U32 R3, RZ, RZ, -0x1 ;  /* 0xffffffffff037424 */ /* 0x000fe200078e00ff */
[----:B------:R-:W-:-:S04]  /*02d0*/  MOV R2, 0x300 ;  /* 0x0000030000027802 */ /* 0x000fc80000000f00 */
[----:B------:R2:W-:Y:S03]  /*02e0*/  STS [UR4], R3 ;  /* 0x00000003ff007988 */ /* 0x0005e60008000804 */
[----:B-12---:R-:W-:Y:S05]  /*02f0*/  CALL.REL.NOINC `($__internal_1_$__cuda_sm10x_tcgen05_guardrail_trap_phase_invalid_during_alloc) ;  /* 0x0000003000007944 */ /* 0x006fea0003c00000 */
.L_x_2:
[----:B------:R-:W-:Y:S05]  /*0300*/  WARPSYNC.ALL ;  /* 0x0000000000007948 */ /* 0x000fea0003800000 */
[----:B------:R-:W-:Y:S01]  /*0310*/  NOP ;  /* 0x0000000000007918 */ /* 0x000fe20000000000 */
.L_x_0:
[----:B------:R-:W3:Y:S08]  /*0320*/  S2UR UR4, SR_CgaCtaId ;  /* 0x00000000000479c3 */ /* 0x000ef00000008800 */
[----:B------:R-:W-:Y:S01]  /*0330*/  BAR.SYNC.DEFER_BLOCKING 0x0 ;  /* 0x0000000000007b1d */ /* 0x000fe20000010000 */
[----:B------:R-:W-:-:S05]  /*0340*/  LOP3.LUT R10, R0, 0x7f, RZ, 0xc0, !PT ;  /* 0x0000007f000a7812 */ /* 0x000fca00078ec0ff */
[----:B------:R-:W-:Y:S02]  /*0350*/  UMOV UR8, 0x400 ;  /* 0x0000040000087882 */ /* 0x000fe40000000000 */
[----:B------:R-:W4:Y:S08]  /*0360*/  LDC R4, c[0x0][0x398] ;  /* 0x0000e600ff047b82 */ /* 0x000f300000000800 */
[----:B------:R-:W5:Y:S01]  /*0370*/  LDC R13, c[0x0][0x3a0] ;  /* 0x0000e800ff0d7b82 */ /* 0x000f620000000800 */
[----:B---3--:R-:W-:-:S07]  /*0380*/  ULEA UR8, UR4, UR8, 0x18 ;  /* 0x0000000804087291 */ /* 0x008fce000f8ec0ff */
[----:B------:R-:W3:Y:S02]  /*0390*/  S2UR UR12, SR_CTAID.Y ;  /* 0x00000000000c79c3 */ /* 0x000ee40000002600 */
[----:B--2---:R-:W2:Y:S06]  /*03a0*/  LDS R3, [UR8] ;  /* 0x00000008ff037984 */ /* 0x004eac0008000800 */
[----:B------:R-:W-:Y:S06]  /*03b0*/  BAR.SYNC.DEFER_BLOCKING 0x0 ;  /* 0x0000000000007b1d */ /* 0x000fec0000010000 */
[----:B------:R-:W-:Y:S05]  /*03c0*/  @P1 BRA `(.L_x_5) ;  /* 0x0000000000181947 */ /* 0x000fea0003800000 */
[----:B------:R-:W-:Y:S01]  /*03d0*/  ELECT P0, URZ, PT ;  /* 0x0000000000ff782f */ /* 0x000fe20003800000 */
[----:B------:R-:W-:Y:S01]  /*03e0*/  IMAD.MOV.U32 R2, RZ, RZ, 0x1 ;  /* 0x00000001ff027424 */ /* 0x000fe200078e00ff */
[----:B------:R-:W-:Y:S01]  /*03f0*/  UMOV UR5, 0x40 ;  /* 0x0000004000057882 */ /* 0x000fe20000000000 */
[----:B------:R-:W-:Y:S01]  /*0400*/  UVIRTCOUNT.DEALLOC.SMPOOL 0x80 ;  /* 0x000000800000784c */ /* 0x000fe20000000000 */
[----:B------:R-:W-:-:S09]  /*0410*/  ULEA UR5, UR4, UR5, 0x18 ;  /* 0x0000000504057291 */ /* 0x000fd2000f8ec0ff */
[----:B------:R5:W-:Y:S03]  /*0420*/  @P0 STS.U8 [UR5], R2 ;  /* 0x00000002ff000988 */ /* 0x000be60008000005 */
.L_x_5:
[----:B------:R-:W5:Y:S01]  /*0430*/  S2UR UR4, SR_CTAID.Z ;  /* 0x00000000000479c3 */ /* 0x000f620000002700 */
[----:B------:R-:W4:Y:S01]  /*0440*/  LDCU UR5, c[0x0][0x370] ;  /* 0x00006e00ff0577ac */ /* 0x000f220008000800 */
[----:B------:R-:W-:Y:S01]  /*0450*/  ISETP.GE.U32.AND P0, PT, R10, 0x20, PT ;  /* 0x000000200a00780c */ /* 0x000fe20003f06070 */
[----:B----4-:R-:W-:Y:S01]  /*0460*/  VIADD R4, R4, 0xffffffff ;  /* 0xffffffff04047836 */ /* 0x010fe20000000000 */
[C---:B------:R-:W-:Y:S01]  /*0470*/  ISETP.NE.U32.AND P2, PT, R10.reuse, RZ, PT ;  /* 0x000000ff0a00720c */ /* 0x040fe20003f45070 */
[----:B------:R-:W5:Y:S01]  /*0480*/  LDCU UR6, c[0x0][0x374] ;  /* 0x00006e80ff0677ac */ /* 0x000f620008000800 */
[----:B------:R-:W-:Y:S01]  /*0490*/  LEA R11, R10, UR8, 0x2 ;  /* 0x000000080a0b7c11 */ /* 0x000fe2000f8e10ff */
[----:B-----5:R-:W-:Y:S01]  /*04a0*/  VIADD R12, R13, 0xffffffff ;  /* 0xffffffff0d0c7836 */ /* 0x020fe20000000000 */
[----:B------:R-:W4:Y:S01]  /*04b0*/  S2UR UR13, SR_CTAID.X ;  /* 0x00000000000d79c3 */ /* 0x000f220000002500 */
[----:B------:R-:W5:Y:S01]  /*04c0*/  LDCU.64 UR10, c[0x0][0x3c0] ;  /* 0x00007800ff0a77ac */ /* 0x000f620008000a00 */
[----:B--2---:R-:W-:Y:S01]  /*04d0*/  R2UR UR24, R3 ;  /* 0x00000000031872ca */ /* 0x004fe200000e0000 */
[----:B------:R-:W-:Y:S04]  /*04e0*/  BSSY.RECONVERGENT B0, `(.L_x_6) ;  /* 0x0000011000007945 */ /* 0x000fe80003800200 */
[----:B------:R2:W-:Y:S01]  /*04f0*/  @!P0 STS [R11], RZ ;  /* 0x000000ff0b008388 */ /* 0x0005e20000000800 */
[----:B------:R-:W-:-:S03]  /*0500*/  NOP ;  /* 0x0000000000007918 */ /* 0x000fc60000000000 */
[----:B------:R2:W-:Y:S01]  /*0510*/  @!P2 STS [UR8+0x24], R4 ;  /* 0x00002404ff00a988 */ /* 0x0005e20008000808 */
[----:B---3--:R-:W-:-:S03]  /*0520*/  UIMAD UR4, UR4, UR6, UR12 ;  /* 0x00000006040472a4 */ /* 0x008fc6000f8e020c */
[----:B------:R2:W-:Y:S01]  /*0530*/  @!P2 STS [UR8+0x20], R12 ;  /* 0x0000200cff00a988 */ /* 0x0005e20008000808 */
[----:B----4-:R-:W-:-:S04]  /*0540*/  UIMAD UR4, UR4, UR5, UR13 ;  /* 0x00000005040472a4 */ /* 0x010fc8000f8e020d */
[----:B------:R-:W-:-:S04]  /*0550*/  UIMAD UR4, UR4, 0x180, URZ ;  /* 0x00000180040478a4 */ /* 0x000fc8000f8e02ff */
[----:B-----5:R-:W-:-:S04]  /*0560*/  UIADD3 UR20, UP0, UPT, UR4, UR10, URZ ;  /* 0x0000000a04147290 */ /* 0x020fc8000ff1e0ff */
[----:B------:R-:W-:Y:S01]  /*0570*/  ULEA.HI.X.SX32 UR21, UR4, UR11, 0x1, UP0 ;  /* 0x0000000b04157291 */ /* 0x000fe200080f0eff */
[----:B--2---:R-:W-:Y:S11]  /*0580*/  @P2 BRA `(.L_x_7) ;  /* 0x0000000000182947 */ /* 0x004ff60003800000 */
[----:B------:R-:W2:Y:S01]  /*0590*/  LDS R2, [UR8+0x8] ;  /* 0x00000808ff027984 */ /* 0x000ea20008000800 */
[----:B------:R-:W3:Y:S01]  /*05a0*/  LDC.64 R6, c[0x0][0x380] ;  /* 0x0000e000ff067b82 */ /* 0x000ee20000000a00 */
[----:B------:R-:W-:Y:S02]  /*05b0*/  IMAD.MOV.U32 R3, RZ, RZ, 0x70 ;  /* 0x00000070ff037424 */ /* 0x000fe400078e00ff */
[----:B---3--:R3:W-:Y:S03]  /*05c0*/  STS.64 [UR8], R6 ;  /* 0x00000006ff007988 */ /* 0x0087e60008000a08 */
[----:B--2---:R-:W-:-:S05]  /*05d0*/  LOP3.LUT R2, R2, 0x10, R3, 0xd8, !PT ;  /* 0x0000001002027812 */ /* 0x004fca00078ed803 */
[----:B------:R3:W-:Y:S02]  /*05e0*/  STS [UR8+0x8], R2 ;  /* 0x00000802ff007988 */ /* 0x0007e40008000808 */
.L_x_7:
[----:B------:R-:W-:Y:S05]  /*05f0*/  BSYNC.RECONVERGENT B0 ;  /* 0x0000000000007941 */ /* 0x000fea0003800200 */
.L_x_6:
[----:B------:R-:W-:Y:S04]  /*0600*/  BSSY.RECONVERGENT B0, `(.L_x_8) ;  /* 0x000000a000007945 */ /* 0x000fe80003800200 */
[----:B------:R-:W-:Y:S05]  /*0610*/  @P2 BRA `(.L_x_9) ;  /* 0x0000000000202947 */ /* 0x000fea0003800000 */
[----:B---3--:R-:W2:Y:S01]  /*0620*/  LDS R2, [UR8+0x34] ;  /* 0x00003408ff027984 */ /* 0x008ea20008000800 */
[----:B------:R-:W-:Y:S02]  /*0630*/  IMAD.MOV.U32 R3, RZ, RZ, 0x3f000000 ;  /* 0x3f000000ff037424 */ /* 0x000fe400078e00ff */
[----:B------:R-:W-:Y:S01]  /*0640*/  @!P2 IMAD.MOV.U32 R5, RZ, RZ, 0x7f ;  /* 0x0000007fff05a424 */ /* 0x000fe200078e00ff */
[----:B------:R-:W3:Y:S02]  /*0650*/  @!P2 LDS R6, [UR8+0x38] ;  /* 0x00003808ff06a984 */ /* 0x000ee40008000800 */
[----:B--2---:R-:W-:Y:S02]  /*0660*/  LOP3.LUT R2, R2, 0xff000000, R3, 0xb8, !PT ;  /* 0xff00000002027812 */ /* 0x004fe400078eb803 */
[----:B---3--:R-:W-:-:S03]  /*0670*/  @!P2 LOP3.LUT R3, R6, 0xff, R5, 0xb8, !PT ;  /* 0x000000ff0603a812 */ /* 0x008fc600078eb805 */
[----:B------:R2:W-:Y:S04]  /*0680*/  STS [UR8+0x34], R2 ;  /* 0x00003402ff007988 */ /* 0x0005e80008000808 */
[----:B------:R2:W-:Y:S02]  /*0690*/  @!P2 STS [UR8+0x38], R3 ;  /* 0x00003803ff00a988 */ /* 0x0005e40008000808 */
.L_x_9:
[----:B------:R-:W-:Y:S05]  /*06a0*/  BSYNC.RECONVERGENT B0 ;  /* 0x0000000000007941 */ /* 0x000fea0003800200 */
.L_x_8:
[----:B------:R-:W-:Y:S04]  /*06b0*/  BSSY.RECONVERGENT B0, `(.L_x_10) ;  /* 0x000000e000007945 */ /* 0x000fe80003800200 */
[----:B------:R-:W-:Y:S05]  /*06c0*/  @P2 BRA `(.L_x_11) ;  /* 0x0000000000302947 */ /* 0x000fea0003800000 */
[----:B--2---:R-:W2:Y:S01]  /*06d0*/  LDS R3, [UR8+0x34] ;  /* 0x00003408ff037984 */ /* 0x004ea20008000800 */
[----:B------:R-:W4:Y:S03]  /*06e0*/  LDC.64 R8, c[0x0][0x3a8] ;  /* 0x0000ea00ff087b82 */ /* 0x000f260000000a00 */
[----:B---3--:R-:W3:Y:S01]  /*06f0*/  LDS R2, [UR8+0x1c] ;  /* 0x00001c08ff027984 */ /* 0x008ee20008000800 */
[C---:B----4-:R-:W-:Y:S01]  /*0700*/  SHF.L.U64.HI R6, R8.reuse, 0x1, R9 ;  /* 0x0000000108067819 */ /* 0x050fe20000010209 */
[----:B------:R-:W-:-:S03]  /*0710*/  IMAD.SHL.U32 R5, R8, 0x2, RZ ;  /* 0x0000000208057824 */ /* 0x000fc600078e00ff */
[--C-:B------:R-:W-:Y:S02]  /*0720*/  SHF.R.U32.HI R7, RZ, 0x4, R6.reuse ;  /* 0x00000004ff077819 */ /* 0x100fe40000011606 */
[----:B------:R-:W-:-:S05]  /*0730*/  SHF.R.U64 R5, R5, 0x4, R6 ;  /* 0x0000000405057819 */ /* 0x000fca0000001206 */
[----:B------:R4:W-:Y:S01]  /*0740*/  STS [UR8+0xc], R5 ;  /* 0x00000c05ff007988 */ /* 0x0009e20008000808 */
[----:B--2---:R-:W-:Y:S02]  /*0750*/  LOP3.LUT R3, R3, 0x7, RZ, 0xb8, !PT ;  /* 0x0000000703037812 */ /* 0x004fe400078eb8ff */
[----:B---3--:R-:W-:-:S03]  /*0760*/  LOP3.LUT R2, R2, 0xf, R7, 0xb8, !PT ;  /* 0x0000000f02027812 */ /* 0x008fc600078eb807 */
[----:B------:R4:W-:Y:S04]  /*0770*/  STS [UR8+0x34], R3 ;  /* 0x00003403ff007988 */ /* 0x0009e80008000808 */
[----:B------:R4:W-:Y:S02]  /*0780*/  STS [UR8+0x1c], R2 ;  /* 0x00001c02ff007988 */ /* 0x0009e40008000808 */
.L_x_11:
[----:B------:R-:W-:Y:S05]  /*0790*/  BSYNC.RECONVERGENT B0 ;  /* 0x0000000000007941 */ /* 0x000fea0003800200 */
.L_x_10:
[----:B------:R-:W-:Y:S04]  /*07a0*/  BSSY.RECONVERGENT B1, `(.L_x_12) ;  /* 0x000001a000017945 */ /* 0x000fe80003800200 */
[----:B------:R-:W-:Y:S04]  /*07b0*/  BSSY.RELIABLE B0, `(.L_x_13) ;  /* 0x0000015000007945 */ /* 0x000fe80003800100 */
[----:B------:R-:W-:Y:S05]  /*07c0*/  @P2 BRA `(.L_x_14) ;  /* 0x0000000000202947 */ /* 0x000fea0003800000 */
[----:B--234-:R-:W2:Y:S02]  /*07d0*/  LDS R2, [UR8+0x34] ;  /* 0x00003408ff027984 */ /* 0x01cea40008000800 */
[----:B--2---:R-:W-:-:S05]  /*07e0*/  LOP3.LUT R2, R2, 0x38, RZ, 0xb8, !PT ;  /* 0x0000003802027812 */ /* 0x004fca00078eb8ff */
[----:B------:R2:W-:Y:S01]  /*07f0*/  STS [UR8+0x34], R2 ;  /* 0x00003402ff007988 */ /* 0x0005e20008000808 */
[----:B------:R-:W-:Y:S05]  /*0800*/  @P2 BRA `(.L_x_15) ;  /* 0x0000000000202947 */ /* 0x000fea0003800000 */
[----:B--2---:R-:W2:Y:S01]  /*0810*/  LDS R2, [UR8+0x8] ;  /* 0x00000808ff027984 */ /* 0x004ea20008000800 */
[----:B------:R-:W-:-:S05]  /*0820*/  IMAD.MOV.U32 R3, RZ, RZ, 0x780 ;  /* 0x00000780ff037424 */ /* 0x000fca00078e00ff */
[----:B--2---:R-:W-:-:S05]  /*0830*/  LOP3.LUT R2, R2, 0x300, R3, 0xd8, !PT ;  /* 0x0000030002027812 */ /* 0x004fca00078ed803 */
[----:B------:R5:W-:Y:S02]  /*0840*/  STS [UR8+0x8], R2 ;  /* 0x00000802ff007988 */ /* 0x000be40008000808 */
.L_x_14:
[----:B------:R-:W-:Y:S05]  /*0850*/  @P2 BRA `(.L_x_16) ;  /* 0x0000000000282947 */ /* 0x000fea0003800000 */
[----:B--2345:R-:W2:Y:S02]  /*0860*/  LDS R2, [UR8+0x8] ;  /* 0x00000808ff027984 */ /* 0x03cea40008000800 */
[----:B--2---:R-:W-:-:S05]  /*0870*/  LOP3.LUT R2, R2, 0x1800, RZ, 0xb8, !PT ;  /* 0x0000180002027812 */ /* 0x004fca00078eb8ff */
[----:B------:R3:W-:Y:S02]  /*0880*/  STS [UR8+0x8], R2 ;  /* 0x00000802ff007988 */ /* 0x0007e40008000808 */
.L_x_15:
[----:B------:R-:W-:Y:S05]  /*0890*/  @P2 BREAK.RELIABLE B0 ;  /* 0x0000000000002942 */ /* 0x000fea0003800100 */
[----:B------:R-:W-:Y:S05]  /*08a0*/  @P2 BRA `(.L_x_17) ;  /* 0x0000000000242947 */ /* 0x000fea0003800000 */
[----:B------:R-:W4:Y:S01]  /*08b0*/  LDS R3, [UR8+0x8] ;  /* 0x00000808ff037984 */ /* 0x000f220008000800 */
[----:B--23--:R-:W-:-:S05]  /*08c0*/  IMAD.MOV.U32 R2, RZ, RZ, 0x6000 ;  /* 0x00006000ff027424 */ /* 0x00cfca00078e00ff */
[----:B----4-:R-:W-:-:S04]  /*08d0*/  LOP3.LUT R2, R3, 0x6000, R2, 0xd8, !PT ;  /* 0x0000600003027812 */ /* 0x010fc800078ed802 */
[----:B------:R-:W-:-:S05]  /*08e0*/  LOP3.LUT R2, R2, 0x400000, RZ, 0xb8, !PT ;  /* 0x0040000002027812 */ /* 0x000fca00078eb8ff */
[----:B------:R2:W-:Y:S02]  /*08f0*/  STS [UR8+0x8], R2 ;  /* 0x00000802ff007988 */ /* 0x0005e40008000808 */
.L_x_16:
[----:B------:R-:W-:Y:S05]  /*0900*/  BSYNC.RELIABLE B0 ;  /* 0x0000000000007941 */ /* 0x000fea0003800100 */
.L_x_13:
[----:B--2345:R-:W2:Y:S02]  /*0910*/  @!P2 LDS R2, [UR8+0x8] ;  /* 0x00000808ff02a984 */ /* 0x03cea40008000800 */
[----:B--2---:R-:W-:-:S05]  /*0920*/  @!P2 LOP3.LUT R2, R2, 0x8000, RZ, 0xb8, !PT ;  /* 0x000080000202a812 */ /* 0x004fca00078eb8ff */
[----:B------:R4:W-:Y:S02]  /*0930*/  @!P2 STS [UR8+0x8], R2 ;  /* 0x00000802ff00a988 */ /* 0x0009e40008000808 */
.L_x_17:
[----:B------:R-:W-:Y:S05]  /*0940*/  BSYNC.RECONVERGENT B1 ;  /* 0x0000000000017941 */ /* 0x000fea0003800200 */
.L_x_12:
[----:B------:R-:W-:Y:S05]  /*0950*/  WARPSYNC.ALL ;  /* 0x0000000000007948 */ /* 0x000fea0003800000 */
[----:B------:R-:W-:Y:S01]  /*0960*/  NOP ;  /* 0x0000000000007918 */ /* 0x000fe20000000000 */
[----:B------:R-:W5:Y:S02]  /*0970*/  LDC R5, c[0x0][0x39c] ;  /* 0x0000e700ff057b82 */ /* 0x000f640000000800 */
[----:B-----5:R-:W-:Y:S01]  /*0980*/  VIADD R5, R5, 0xffffffff ;  /* 0xffffffff05057836 */ /* 0x020fe20000000000 */
[----:B------:R-:W-:Y:S06]  /*0990*/  @P0 BRA `(.L_x_18) ;  /* 0x0000000000300947 */ /* 0x000fec0003800000 */
[----:B--234-:R-:W2:Y:S01]  /*09a0*/  S2R R2, SR_LANEID ;  /* 0x0000000000027919 */ /* 0x01cea20000000000 */
[----:B------:R-:W-:Y:S05]  /*09b0*/  WARPSYNC.ALL ;  /* 0x0000000000007948 */ /* 0x000fea0003800000 */
[----:B------:R-:W-:Y:S01]  /*09c0*/  NOP ;  /* 0x0000000000007918 */ /* 0x000fe20000000000 */
[----:B--2---:R-:W-:-:S05]  /*09d0*/  IMAD.SHL.U32 R6, R2, 0x4, RZ ;  /* 0x0000000402067824 */ /* 0x004fca00078e00ff */
[----:B------:R-:W2:Y:S01]  /*09e0*/  LDS R7, [R6+UR8] ;  /* 0x0000000806077984 */ /* 0x000ea20008000800 */
[----:B------:R-:W-:-:S05]  /*09f0*/  IADD3 R2, P3, PT, R6, UR20, RZ ;  /* 0x0000001406027c10 */ /* 0x000fca000ff7e0ff */
[----:B------:R-:W-:-:S05]  /*0a00*/  IMAD.X R3, RZ, RZ, UR21, P3 ;  /* 0x00000015ff037e24 */ /* 0x000fca00098e06ff */
[----:B--2---:R5:W2:Y:S01]  /*0a10*/  ATOMG.E.EXCH.STRONG.GPU PT, RZ, [R2], R7 ;  /* 0x0000000702ff73a8 */ /* 0x004aa200041ee100 */
[----:B------:R-:W-:-:S04]  /*0a20*/  DEPBAR {5,4,3,2,1,0} ;  /* 0x0000003f0000791a */ /* 0x000fc80000000000 */
[----:B------:R-:W3:Y:S02]  /*0a30*/  CCTL.E.C.LDCU.IV.DEEP [UR20] ;  /* 0x0000000014007540 */ /* 0x000ee40009c08000 */
[----:B---3--:R5:W-:Y:S01]  /*0a40*/  UTMACCTL.IV [UR20] ;  /* 0x00000000140079b9 */ /* 0x008be20008000000 */
[----:B------:R-:W-:Y:S01]  /*0a50*/  NOP ;  /* 0x0000000000007918 */ /* 0x000fe20000000000 */
.L_x_18:
[----:B------:R-:W-:Y:S05]  /*0a60*/  @P0 BRA `(.L_x_19) ;  /* 0x00000000000c0947 */ /* 0x000fea0003800000 */
[----:B------:R0:W-:Y:S01]  /*0a70*/  UTMACMDFLUSH ;  /* 0x00000000000079b7 */ /* 0x0001e20000000000 */
[----:B------:R-:W-:Y:S05]  /*0a80*/  @P0 BRA `(.L_x_19) ;  /* 0x0000000000040947 */ /* 0x000fea0003800000 */
[----:B------:R-:W-:-:S04]  /*0a90*/  DEPBAR.LE SB0, 0x0 ;  /* 0x000080000000791a */ /* 0x000fc80000000000 */
.L_x_19:
[----:B------:R-:W-:Y:S05]  /*0aa0*/  WARPSYNC.ALL ;  /* 0x0000000000007948 */ /* 0x000fea0003800000 */
[----:B------:R-:W-:Y:S01]  /*0ab0*/  NOP ;  /* 0x0000000000007918 */ /* 0x000fe20000000000 */
[----:B--2---:R-:W-:Y:S06]  /*0ac0*/  BAR.SYNC.DEFER_BLOCKING 0x0 ;  /* 0x0000000000007b1d */ /* 0x004fec0000010000 */
[----:B------:R-:W-:Y:S02]  /*0ad0*/  BSSY.RECONVERGENT B1, `(.L_x_20) ;  /* 0x000000b000017945 */ /* 0x000fe40003800200 */
[----:B------:R-:W-:Y:S06]  /*0ae0*/  BAR.SYNC.DEFER_BLOCKING 0x0 ;  /* 0x0000000000007b1d */ /* 0x000fec0000010000 */
[----:B------:R2:W-:Y:S01]  /*0af0*/  @!P0 STS [R11], RZ ;  /* 0x000000ff0b008388 */ /* 0x0005e20000000800 */
[----:B------:R-:W-:Y:S01]  /*0b00*/  NOP ;  /* 0x0000000000007918 */ /* 0x000fe20000000000 */
[----:B------:R-:W-:Y:S05]  /*0b10*/  @P2 BRA `(.L_x_21) ;  /* 0x0000000000182947 */ /* 0x000fea0003800000 */
[----:B---345:R-:W3:Y:S01]  /*0b20*/  LDS R2, [UR8+0x8] ;  /* 0x00000808ff027984 */ /* 0x038ee20008000800 */
[----:B------:R-:W4:Y:S01]  /*0b30*/  LDC.64 R6, c[0x0][0x388] ;  /* 0x0000e200ff067b82 */ /* 0x000f220000000a00 */
[----:B------:R-:W-:Y:S02]  /*0b40*/  IMAD.MOV.U32 R3, RZ, RZ, 0x70 ;  /* 0x00000070ff037424 */ /* 0x000fe400078e00ff */
[----:B----4-:R4:W-:Y:S03]  /*0b50*/  STS.64 [UR8], R6 ;  /* 0x00000006ff007988 */ /* 0x0109e60008000a08 */
[----:B---3--:R-:W-:-:S05]  /*0b60*/  LOP3.LUT R2, R2, 0x10, R3, 0xd8, !PT ;  /* 0x0000001002027812 */ /* 0x008fca00078ed803 */
[----:B------:R4:W-:Y:S02]  /*0b70*/  STS [UR8+0x8], R2 ;  /* 0x00000802ff007988 */ /* 0x0009e40008000808 */
.L_x_21:
[----:B-----5:R-:W-:Y:S05]  /*0b80*/  BSYNC.RECONVERGENT B1 ;  /* 0x0000000000017941 */ /* 0x020fea0003800200 */
.L_x_20:
[----:B------:R-:W-:Y:S04]  /*0b90*/  BSSY.RECONVERGENT B1, `(.L_x_22) ;  /* 0x000000a000017945 */ /* 0x000fe80003800200 */
[----:B------:R-:W-:Y:S05]  /*0ba0*/  @P2 BRA `(.L_x_23) ;  /* 0x0000000000202947 */ /* 0x000fea0003800000 */
[----:B---34-:R-:W3:Y:S01]  /*0bb0*/  LDS R2, [UR8+0x34] ;  /* 0x00003408ff027984 */ /* 0x018ee20008000800 */
[----:B------:R-:W-:Y:S02]  /*0bc0*/  IMAD.MOV.U32 R7, RZ, RZ, 0x3f000000 ;  /* 0x3f000000ff077424 */ /* 0x000fe400078e00ff */
[----:B------:R-:W-:Y:S01]  /*0bd0*/  @!P2 IMAD.MOV.U32 R3, RZ, RZ, 0x3f ;  /* 0x0000003fff03a424 */ /* 0x000fe200078e00ff */
[----:B------:R-:W4:Y:S02]  /*0be0*/  @!P2 LDS R6, [UR8+0x38] ;  /* 0x00003808ff06a984 */ /* 0x000f240008000800 */
[----:B---3--:R-:W-:Y:S02]  /*0bf0*/  LOP3.LUT R2, R2, 0xff000000, R7, 0xb8, !PT ;  /* 0xff00000002027812 */ /* 0x008fe400078eb807 */
[----:B----4-:R-:W-:-:S03]  /*0c00*/  @!P2 LOP3.LUT R3, R6, 0xff, R3, 0xb8, !PT ;  /* 0x000000ff0603a812 */ /* 0x010fc600078eb803 */
[----:B------:R5:W-:Y:S04]  /*0c10*/  STS [UR8+0x34], R2 ;  /* 0x00003402ff007988 */ /* 0x000be80008000808 */
[----:B------:R5:W-:Y:S02]  /*0c20*/  @!P2 STS [UR8+0x38], R3 ;  /* 0x00003803ff00a988 */ /* 0x000be40008000808 */
.L_x_23:
[----:B------:R-:W-:Y:S05]  /*0c30*/  BSYNC.RECONVERGENT B1 ;  /* 0x0000000000017941 */ /* 0x000fea0003800200 */
.L_x_22:
[----:B------:R-:W-:Y:S04]  /*0c40*/  BSSY.RECONVERGENT B1, `(.L_x_24) ;  /* 0x0000004000017945 */ /* 0x000fe80003800200 */
[----:B------:R-:W-:Y:S05]  /*0c50*/  @P2 BRA `(.L_x_25) ;  /* 0x0000000000082947 */ /* 0x000fea0003800000 */
[----:B------:R2:W-:Y:S04]  /*0c60*/  STS [UR8+0x24], R12 ;  /* 0x0000240cff007988 */ /* 0x0005e80008000808 */
[----:B------:R2:W-:Y:S02]  /*0c70*/  STS [UR8+0x20], R5 ;  /* 0x00002005ff007988 */ /* 0x0005e40008000808 */
.L_x_25:
[----:B------:R-:W-:Y:S05]  /*0c80*/  BSYNC.RECONVERGENT B1 ;  /* 0x0000000000017941 */ /* 0x000fea0003800200 */
.L_x_24:
[----:B------:R-:W-:Y:S04]  /*0c90*/  BSSY.RECONVERGENT B1, `(.L_x_26) ;  /* 0x000000e000017945 */ /* 0x000fe80003800200 */
[----:B------:R-:W-:Y:S05]  /*0ca0*/  @P2 BRA `(.L_x_27) ;  /* 0x0000000000302947 */ /* 0x000fea0003800000 */
[----:B-----5:R-:W5:Y:S01]  /*0cb0*/  LDS R3, [UR8+0x34] ;  /* 0x00003408ff037984 */ /* 0x020f620008000800 */
[----:B----4-:R-:W4:Y:S03]  /*0cc0*/  LDC.64 R6, c[0x0][0x3b0] ;  /* 0x0000ec00ff067b82 */ /* 0x010f260000000a00 */
[----:B---3--:R-:W3:Y:S01]  /*0cd0*/  LDS R2, [UR8+0x1c] ;  /* 0x00001c08ff027984 */ /* 0x008ee20008000800 */
[C---:B----4-:R-:W-:Y:S01]  /*0ce0*/  SHF.L.U64.HI R7, R6.reuse, 0x1, R7 ;  /* 0x0000000106077819 */ /* 0x050fe20000010207 */
[----:B------:R-:W-:-:S03]  /*0cf0*/  IMAD.SHL.U32 R6, R6, 0x2, RZ ;  /* 0x0000000206067824 */ /* 0x000fc600078e00ff */
[--C-:B------:R-:W-:Y:S02]  /*0d00*/  SHF.R.U32.HI R9, RZ, 0x4, R7.reuse ;  /* 0x00000004ff097819 */ /* 0x100fe40000011607 */
[----:B------:R-:W-:-:S05]  /*0d10*/  SHF.R.U64 R6, R6, 0x4, R7 ;  /* 0x0000000406067819 */ /* 0x000fca0000001207 */
[----:B------:R4:W-:Y:S01]  /*0d20*/  STS [UR8+0xc], R6 ;  /* 0x00000c06ff007988 */ /* 0x0009e20008000808 */
[----:B-----5:R-:W-:Y:S02]  /*0d30*/  LOP3.LUT R3, R3, 0x7, RZ, 0xb8, !PT ;  /* 0x0000000703037812 */ /* 0x020fe400078eb8ff */
[----:B---3--:R-:W-:-:S03]  /*0d40*/  LOP3.LUT R2, R2, 0xf, R9, 0xb8, !PT ;  /* 0x0000000f02027812 */ /* 0x008fc600078eb809 */
[----:B------:R4:W-:Y:S04]  /*0d50*/  STS [UR8+0x34], R3 ;  /* 0x00003403ff007988 */ /* 0x0009e80008000808 */
[----:B------:R4:W-:Y:S02]  /*0d60*/  STS [UR8+0x1c], R2 ;  /* 0x00001c02ff007988 */ /* 0x0009e40008000808 */
.L_x_27:
[----:B------:R-:W-:Y:S05]  /*0d70*/  BSYNC.RECONVERGENT B1 ;  /* 0x0000000000017941 */ /* 0x000fea0003800200 */
.L_x_26:
[----:B------:R-:W-:Y:S04]  /*0d80*/  BSSY.RECONVERGENT B2, `(.L_x_28) ;  /* 0x000001a000027945 */ /* 0x000fe80003800200 */
[----:B------:R-:W-:Y:S04]  /*0d90*/  BSSY.RELIABLE B1, `(.L_x_29) ;  /* 0x0000015000017945 */ /* 0x000fe80003800100 */
[----:B------:R-:W-:Y:S05]  /*0da0*/  @P2 BRA `(.L_x_30) ;  /* 0x0000000000202947 */ /* 0x000fea0003800000 */
[----:B---345:R-:W3:Y:S02]  /*0db0*/  LDS R2, [UR8+0x34] ;  /* 0x00003408ff027984 */ /* 0x038ee40008000800 */
[----:B---3--:R-:W-:-:S05]  /*0dc0*/  LOP3.LUT R2, R2, 0x38, RZ, 0xb8, !PT ;  /* 0x0000003802027812 */ /* 0x008fca00078eb8ff */
[----:B------:R3:W-:Y:S01]  /*0dd0*/  STS [UR8+0x34], R2 ;  /* 0x00003402ff007988 */ /* 0x0007e20008000808 */
[----:B------:R-:W-:Y:S05]  /*0de0*/  @P2 BRA `(.L_x_31) ;  /* 0x0000000000202947 */ /* 0x000fea0003800000 */
[----:B---3--:R-:W3:Y:S01]  /*0df0*/  LDS R2, [UR8+0x8] ;  /* 0x00000808ff027984 */ /* 0x008ee20008000800 */
[----:B------:R-:W-:-:S05]  /*0e00*/  IMAD.MOV.U32 R3, RZ, RZ, 0x780 ;  /* 0x00000780ff037424 */ /* 0x000fca00078e00ff */
[----:B---3--:R-:W-:-:S05]  /*0e10*/  LOP3.LUT R2, R2, 0x300, R3, 0xd8, !PT ;  /* 0x0000030002027812 */ /* 0x008fca00078ed803 */
[----:B------:R3:W-:Y:S02]  /*0e20*/  STS [UR8+0x8], R2 ;  /* 0x00000802ff007988 */ /* 0x0007e40008000808 */
.L_x_30:
[----:B------:R-:W-:Y:S05]  /*0e30*/  @P2 BRA `(.L_x_32) ;  /* 0x0000000000282947 */ /* 0x000fea0003800000 */
[----:B---345:R-:W3:Y:S02]  /*0e40*/  LDS R2, [UR8+0x8] ;  /* 0x00000808ff027984 */ /* 0x038ee40008000800 */
[----:B---3--:R-:W-:-:S05]  /*0e50*/  LOP3.LUT R2, R2, 0x1800, RZ, 0xb8, !PT ;  /* 0x0000180002027812 */ /* 0x008fca00078eb8ff */
[----:B------:R4:W-:Y:S02]  /*0e60*/  STS [UR8+0x8], R2 ;  /* 0x00000802ff007988 */ /* 0x0009e40008000808 */
.L_x_31:
[----:B------:R-:W-:Y:S05]  /*0e70*/  @P2 BREAK.RELIABLE B1 ;  /* 0x0000000000012942 */ /* 0x000fea0003800100 */
[----:B------:R-:W-:Y:S05]  /*0e80*/  @P2 BRA `(.L_x_33) ;  /* 0x0000000000242947 */ /* 0x000fea0003800000 */
[----:B---34-:R-:W3:Y:S01]  /*0e90*/  LDS R2, [UR8+0x8] ;  /* 0x00000808ff027984 */ /* 0x018ee20008000800 */
[----:B------:R-:W-:-:S05]  /*0ea0*/  IMAD.MOV.U32 R3, RZ, RZ, 0x6000 ;  /* 0x00006000ff037424 */ /* 0x000fca00078e00ff */
[----:B---3--:R-:W-:-:S04]  /*0eb0*/  LOP3.LUT R2, R2, 0x6000, R3, 0xd8, !PT ;  /* 0x0000600002027812 */ /* 0x008fc800078ed803 */
[----:B------:R-:W-:-:S05]  /*0ec0*/  LOP3.LUT R2, R2, 0x400000, RZ, 0xb8, !PT ;  /* 0x0040000002027812 */ /* 0x000fca00078eb8ff */
[----:B------:R3:W-:Y:S02]  /*0ed0*/  STS [UR8+0x8], R2 ;  /* 0x00000802ff007988 */ /* 0x0007e40008000808 */
.L_x_32:
[----:B------:R-:W-:Y:S05]  /*0ee0*/  BSYNC.RELIABLE B1 ;  /* 0x0000000000017941 */ /* 0x000fea0003800100 */
.L_x_29:
[----:B---345:R-:W3:Y:S02]  /*0ef0*/  @!P2 LDS R2, [UR8+0x8] ;  /* 0x00000808ff02a984 */ /* 0x038ee40008000800 */
[----:B---3--:R-:W-:-:S05]  /*0f00*/  @!P2 LOP3.LUT R2, R2, 0x8000, RZ, 0xb8, !PT ;  /* 0x000080000202a812 */ /* 0x008fca00078eb8ff */
[----:B------:R5:W-:Y:S02]  /*0f10*/  @!P2 STS [UR8+0x8], R2 ;  /* 0x00000802ff00a988 */ /* 0x000be40008000808 */
.L_x_33:
[----:B------:R-:W-:Y:S05]  /*0f20*/  BSYNC.RECONVERGENT B2 ;  /* 0x0000000000027941 */ /* 0x000fea0003800200 */
.L_x_28:
[----:B------:R-:W-:Y:S05]  /*0f30*/  WARPSYNC.ALL ;  /* 0x0000000000007948 */ /* 0x000fea0003800000 */
[----:B------:R-:W-:Y:S01]  /*0f40*/  NOP ;  /* 0x0000000000007918 */ /* 0x000fe20000000000 */
[----:B------:R-:W-:-:S04]  /*0f50*/  UIADD3 UR5, UPT, UPT, UR4, 0x80, URZ ;  /* 0x0000008004057890 */ /* 0x000fc8000fffe0ff */
[----:B------:R-:W-:-:S04]  /*0f60*/  UIADD3 UR22, UP0, UPT, UR5, UR10, URZ ;  /* 0x0000000a05167290 */ /* 0x000fc8000ff1e0ff */
[----:B------:R-:W-:Y:S01]  /*0f70*/  ULEA.HI.X.SX32 UR23, UR5, UR11, 0x1, UP0 ;  /* 0x0000000b05177291 */ /* 0x000fe200080f0eff */
[----:B------:R-:W-:Y:S11]  /*0f80*/  @P0 BRA `(.L_x_34) ;  /* 0x0000000000300947 */ /* 0x000ff60003800000 */
[----:B---345:R-:W3:Y:S01]  /*0f90*/  S2R R2, SR_LANEID ;  /* 0x0000000000027919 */ /* 0x038ee20000000000 */
[----:B------:R-:W-:Y:S05]  /*0fa0*/  WARPSYNC.ALL ;  /* 0x0000000000007948 */ /* 0x000fea0003800000 */
[----:B------:R-:W-:Y:S01]  /*0fb0*/  NOP ;  /* 0x0000000000007918 */ /* 0x000fe20000000000 */
[----:B---3--:R-:W-:-:S05]  /*0fc0*/  IMAD.SHL.U32 R6, R2, 0x4, RZ ;  /* 0x0000000402067824 */ /* 0x008fca00078e00ff */
[----:B------:R-:W3:Y:S01]  /*0fd0*/  LDS R7, [R6+UR8] ;  /* 0x0000000806077984 */ /* 0x000ee20008000800 */
[----:B------:R-:W-:-:S05]  /*0fe0*/  IADD3 R2, P3, PT, R6, UR22, RZ ;  /* 0x0000001606027c10 */ /* 0x000fca000ff7e0ff */
[----:B------:R-:W-:-:S05]  /*0ff0*/  IMAD.X R3, RZ, RZ, UR23, P3 ;  /* 0x00000017ff037e24 */ /* 0x000fca00098e06ff */
[----:B---3--:R3:W4:Y:S01]  /*1000*/  ATOMG.E.EXCH.STRONG.GPU PT, RZ, [R2], R7 ;  /* 0x0000000702ff73a8 */ /* 0x00872200041ee100 */
[----:B------:R-:W-:-:S04]  /*1010*/  DEPBAR {5,4,3,2,1,0} ;  /* 0x0000003f0000791a */ /* 0x000fc80000000000 */
[----:B------:R-:W5:Y:S02]  /*1020*/  CCTL.E.C.LDCU.IV.DEEP [UR22] ;  /* 0x0000000016007540 */ /* 0x000f640009c08000 */
[----:B-----5:R3:W-:Y:S01]  /*1030*/  UTMACCTL.IV [UR22] ;  /* 0x00000000160079b9 */ /* 0x0207e20008000000 */
[----:B------:R-:W-:Y:S01]  /*1040*/  NOP ;  /* 0x0000000000007918 */ /* 0x000fe20000000000 */
.L_x_34:
[----:B------:R-:W-:Y:S05]  /*1050*/  @P0 BRA `(.L_x_35) ;  /* 0x00000000000c0947 */ /* 0x000fea0003800000 */
[----:B------:R0:W-:Y:S01]  /*1060*/  UTMACMDFLUSH ;  /* 0x00000000000079b7 */ /* 0x0001e20000000000 */
[----:B------:R-:W-:Y:S05]  /*1070*/  @P0 BRA `(.L_x_35) ;  /* 0x0000000000040947 */ /* 0x000fea0003800000 */
[----:B------:R-:W-:-:S04]  /*1080*/  DEPBAR.LE SB0, 0x0 ;  /* 0x000080000000791a */ /* 0x000fc80000000000 */
.L_x_35:
[----:B------:R-:W-:Y:S05]  /*1090*/  WARPSYNC.ALL ;  /* 0x0000000000007948 */ /* 0x000fea0003800000 */
[----:B------:R-:W-:Y:S01]  /*10a0*/  NOP ;  /* 0x0000000000007918 */ /* 0x000fe20000000000 */
[----:B----4-:R-:W-:Y:S06]  /*10b0*/  BAR.SYNC.DEFER_BLOCKING 0x0 ;  /* 0x0000000000007b1d */ /* 0x010fec0000010000 */
[----:B------:R-:W-:Y:S02]  /*10c0*/  BSSY.RECONVERGENT B2, `(.L_x_36) ;  /* 0x000000b000027945 */ /* 0x000fe40003800200 */
[----:B------:R-:W-:Y:S06]  /*10d0*/  BAR.SYNC.DEFER_BLOCKING 0x0 ;  /* 0x0000000000007b1d */ /* 0x000fec0000010000 */
[----:B------:R4:W-:Y:S01]  /*10e0*/  @!P0 STS [R11], RZ ;  /* 0x000000ff0b008388 */ /* 0x0009e20000000800 */
[----:B------:R-:W-:Y:S01]  /*10f0*/  NOP ;  /* 0x0000000000007918 */ /* 0x000fe20000000000 */
[----:B------:R-:W-:Y:S05]  /*1100*/  @P2 BRA `(.L_x_37) ;  /* 0x0000000000182947 */ /* 0x000fea0003800000 */
[----:B---3-5:R-:W3:Y:S01]  /*1110*/  LDS R2, [UR8+0x8] ;  /* 0x00000808ff027984 */ /* 0x028ee20008000800 */
[----:B------:R-:W5:Y:S01]  /*1120*/  LDC.64 R6, c[0x0][0x390] ;  /* 0x0000e400ff067b82 */ /* 0x000f620000000a00 */
[----:B------:R-:W-:Y:S02]  /*1130*/  IMAD.MOV.U32 R3, RZ, RZ, 0x70 ;  /* 0x00000070ff037424 */ /* 0x000fe400078e00ff */
[----:B-----5:R5:W-:Y:S03]  /*1140*/  STS.64 [UR8], R6 ;  /* 0x00000006ff007988 */ /* 0x020be60008000a08 */
[----:B---3--:R-:W-:-:S05]  /*1150*/  LOP3.LUT R2, R2, 0x10, R3, 0xd8, !PT ;  /* 0x0000001002027812 */ /* 0x008fca00078ed803 */
[----:B------:R5:W-:Y:S02]  /*1160*/  STS [UR8+0x8], R2 ;  /* 0x00000802ff007988 */ /* 0x000be40008000808 */
.L_x_37:
[----:B---3--:R-:W-:Y:S05]  /*1170*/  BSYNC.RECONVERGENT B2 ;  /* 0x0000000000027941 */ /* 0x008fea0003800200 */
.L_x_36:
[----:B------:R-:W-:Y:S04]  /*1180*/  BSSY.RECONVERGENT B3, `(.L_x_38) ;  /* 0x0000011000037945 */ /* 0x000fe80003800200 */
[----:B------:R-:W-:Y:S04]  /*1190*/  BSSY.RELIABLE B2, `(.L_x_39) ;  /* 0x000000e000027945 */ /* 0x000fe80003800100 */
[----:B------:R-:W-:Y:S05]  /*11a0*/  @P2 BRA `(.L_x_40) ;  /* 0x0000000000242947 */ /* 0x000fea0003800000 */
[----:B-----5:R-:W3:Y:S01]  /*11b0*/  LDS R2, [UR8+0x34] ;  /* 0x00003408ff027984 */ /* 0x020ee20008000800 */
[----:B------:R-:W-:-:S05]  /*11c0*/  IMAD.MOV.U32 R3, RZ, RZ, 0x3f000000 ;  /* 0x3f000000ff037424 */ /* 0x000fca00078e00ff */
[----:B---3--:R-:W-:-:S05]  /*11d0*/  LOP3.LUT R2, R2, 0xff000000, R3, 0xb8, !PT ;  /* 0xff00000002027812 */ /* 0x008fca00078eb803 */
[----:B------:R3:W-:Y:S01]  /*11e0*/  STS [UR8+0x34], R2 ;  /* 0x00003402ff007988 */ /* 0x0007e20008000808 */
[----:B------:R-:W-:Y:S05]  /*11f0*/  @P2 BRA `(.L_x_41) ;  /* 0x00000000001c2947 */ /* 0x000fea0003800000 */
[----:B---3--:R-:W3:Y:S01]  /*1200*/  LDS R2, [UR8+0x38] ;  /* 0x00003808ff027984 */ /* 0x008ee20008000800 */
[----:B------:R-:W-:-:S05]  /*1210*/  IMAD.MOV.U32 R3, RZ, RZ, 0x7f ;  /* 0x0000007fff037424 */ /* 0x000fca00078e00ff */
[----:B---3--:R-:W-:-:S05]  /*1220*/  LOP3.LUT R2, R2, 0xff, R3, 0xb8, !PT ;  /* 0x000000ff02027812 */ /* 0x008fca00078eb803 */
[----:B------:R3:W-:Y:S02]  /*1230*/  STS [UR8+0x38], R2 ;  /* 0x00003802ff007988 */ /* 0x0007e40008000808 */
.L_x_40:
[----:B------:R-:W-:Y:S05]  /*1240*/  @P2 BREAK.RELIABLE B2 ;  /* 0x0000000000022942 */ /* 0x000fea0003800100 */
[----:B------:R-:W-:Y:S05]  /*1250*/  @P2 BRA `(.L_x_42) ;  /* 0x00000000000c2947 */ /* 0x000fea0003800000 */
[----:B------:R2:W-:Y:S02]  /*1260*/  STS [UR8+0x20], R5 ;  /* 0x00002005ff007988 */ /* 0x0005e40008000808 */
.L_x_41:
[----:B------:R-:W-:Y:S05]  /*1270*/  BSYNC.RELIABLE B2 ;  /* 0x0000000000027941 */ /* 0x000fea0003800100 */
.L_x_39:
[----:B------:R2:W-:Y:S02]  /*1280*/  @!P2 STS [UR8+0x24], R4 ;  /* 0x00002404ff00a988 */ /* 0x0005e40008000808 */
.L_x_42:
[----:B------:R-:W-:Y:S05]  /*1290*/  BSYNC.RECONVERGENT B3 ;  /* 0x0000000000037941 */ /* 0x000fea0003800200 */
.L_x_38:
[----:B------:R-:W-:Y:S05]  /*12a0*/  WARPSYNC.ALL ;  /* 0x0000000000007948 */ /* 0x000fea0003800000 */
[----:B------:R-:W-:Y:S01]  /*12b0*/  NOP ;  /* 0x0000000000007918 */ /* 0x000fe20000000000 */
[----:B------:R-:W-:Y:S04]  /*12c0*/  BSSY.RECONVERGENT B3, `(.L_x_43) ;  /* 0x000000e000037945 */ /* 0x000fe80003800200 */
[----:B------:R-:W-:Y:S05]  /*12d0*/  @P2 BRA `(.L_x_44) ;  /* 0x0000000000302947 */ /* 0x000fea0003800000 */
[----:B------:R-:W2:Y:S02]  /*12e0*/  LDS R3, [UR8+0x34] ;  /* 0x00003408ff037984 */ /* 0x000ea40008000800 */
[----:B--2---:R-:W2:Y:S02]  /*12f0*/  LDC.64 R4, c[0x0][0x3b8] ;  /* 0x0000ee00ff047b82 */ /* 0x004ea40000000a00 */
[----:B---3-5:R-:W3:Y:S01]  /*1300*/  LDS R2, [UR8+0x1c] ;  /* 0x00001c08ff027984 */ /* 0x028ee20008000800 */
[C---:B--2---:R-:W-:Y:S01]  /*1310*/  SHF.L.U64.HI R5, R4.reuse, 0x1, R5 ;  /* 0x0000000104057819 */ /* 0x044fe20000010205 */
[----:B------:R-:W-:-:S03]  /*1320*/  IMAD.SHL.U32 R4, R4, 0x2, RZ ;  /* 0x0000000204047824 */ /* 0x000fc600078e00ff */
[--C-:B------:R-:W-:Y:S02]  /*1330*/  SHF.R.U32.HI R7, RZ, 0x4, R5.reuse ;  /* 0x00000004ff077819 */ /* 0x100fe40000011605 */
[----:B------:R-:W-:-:S05]  /*1340*/  SHF.R.U64 R4, R4, 0x4, R5 ;  /* 0x0000000404047819 */ /* 0x000fca0000001205 */
[----:B------:R2:W-:Y:S01]  /*1350*/  STS [UR8+0xc], R4 ;  /* 0x00000c04ff007988 */ /* 0x0005e20008000808 */
[----:B------:R-:W-:Y:S02]  /*1360*/  LOP3.LUT R3, R3, 0x7, RZ, 0xb8, !PT ;  /* 0x0000000703037812 */ /* 0x000fe400078eb8ff */
[----:B---3--:R-:W-:-:S03]  /*1370*/  LOP3.LUT R2, R2, 0xf, R7, 0xb8, !PT ;  /* 0x0000000f02027812 */ /* 0x008fc600078eb807 */
[----:B------:R2:W-:Y:S04]  /*1380*/  STS [UR8+0x34], R3 ;  /* 0x00003403ff007988 */ /* 0x0005e80008000808 */
[----:B------:R2:W-:Y:S02]  /*1390*/  STS [UR8+0x1c], R2 ;  /* 0x00001c02ff007988 */ /* 0x0005e40008000808 */
.L_x_44:
[----:B------:R-:W-:Y:S05]  /*13a0*/  BSYNC.RECONVERGENT B3 ;  /* 0x0000000000037941 */ /* 0x000fea0003800200 */
.L_x_43:
[----:B------:R-:W-:Y:S04]  /*13b0*/  BSSY.RECONVERGENT B4, `(.L_x_45) ;  /* 0x000001a000047945 */ /* 0x000fe80003800200 */
[----:B------:R-:W-:Y:S04]  /*13c0*/  BSSY.RELIABLE B3, `(.L_x_46) ;  /* 0x0000015000037945 */ /* 0x000fe80003800100 */
[----:B------:R-:W-:Y:S05]  /*13d0*/  @P2 BRA `(.L_x_47) ;  /* 0x0000000000202947 */ /* 0x000fea0003800000 */
[----:B--23-5:R-:W2:Y:S02]  /*13e0*/  LDS R2, [UR8+0x34] ;  /* 0x00003408ff027984 */ /* 0x02cea40008000800 */
[----:B--2---:R-:W-:-:S05]  /*13f0*/  LOP3.LUT R2, R2, 0x38, RZ, 0xb8, !PT ;  /* 0x0000003802027812 */ /* 0x004fca00078eb8ff */
[----:B------:R2:W-:Y:S01]  /*1400*/  STS [UR8+0x34], R2 ;  /* 0x00003402ff007988 */ /* 0x0005e20008000808 */
[----:B------:R-:W-:Y:S05]  /*1410*/  @P2 BRA `(.L_x_48) ;  /* 0x0000000000202947 */ /* 0x000fea0003800000 */
[----:B--2---:R-:W2:Y:S01]  /*1420*/  LDS R2, [UR8+0x8] ;  /* 0x00000808ff027984 */ /* 0x004ea20008000800 */
[----:B------:R-:W-:-:S05]  /*1430*/  IMAD.MOV.U32 R3, RZ, RZ, 0x780 ;  /* 0x00000780ff037424 */ /* 0x000fca00078e00ff */
[----:B--2---:R-:W-:-:S05]  /*1440*/  LOP3.LUT R2, R2, 0x300, R3, 0xd8, !PT ;  /* 0x0000030002027812 */ /* 0x004fca00078ed803 */
[----:B------:R2:W-:Y:S02]  /*1450*/  STS [UR8+0x8], R2 ;  /* 0x00000802ff007988 */ /* 0x0005e40008000808 */
.L_x_47:
[----:B------:R-:W-:Y:S05]  /*1460*/  @P2 BRA `(.L_x_49) ;  /* 0x0000000000282947 */ /* 0x000fea0003800000 */
[----:B--23-5:R-:W2:Y:S02]  /*1470*/  LDS R2, [UR8+0x8] ;  /* 0x00000808ff027984 */ /* 0x02cea40008000800 */
[----:B--2---:R-:W-:-:S05]  /*1480*/  LOP3.LUT R2, R2, 0x1800, RZ, 0xb8, !PT ;  /* 0x0000180002027812 */ /* 0x004fca00078eb8ff */
[----:B------:R3:W-:Y:S02]  /*1490*/  STS [UR8+0x8], R2 ;  /* 0x00000802ff007988 */ /* 0x0007e40008000808 */
.L_x_48:
[----:B------:R-:W-:Y:S05]  /*14a0*/  @P2 BREAK.RELIABLE B3 ;  /* 0x0000000000032942 */ /* 0x000fea0003800100 */
[----:B------:R-:W-:Y:S05]  /*14b0*/  @P2 BRA `(.L_x_50) ;  /* 0x0000000000242947 */ /* 0x000fea0003800000 */
[----:B--23--:R-:W2:Y:S01]  /*14c0*/  LDS R2, [UR8+0x8] ;  /* 0x00000808ff027984 */ /* 0x00cea20008000800 */
[----:B------:R-:W-:-:S05]  /*14d0*/  IMAD.MOV.U32 R3, RZ, RZ, 0x6000 ;  /* 0x00006000ff037424 */ /* 0x000fca00078e00ff */
[----:B--2---:R-:W-:-:S04]  /*14e0*/  LOP3.LUT R2, R2, 0x6000, R3, 0xd8, !PT ;  /* 0x0000600002027812 */ /* 0x004fc800078ed803 */
[----:B------:R-:W-:-:S05]  /*14f0*/  LOP3.LUT R2, R2, 0x400000, RZ, 0xb8, !PT ;  /* 0x0040000002027812 */ /* 0x000fca00078eb8ff */
[----:B------:R2:W-:Y:S02]  /*1500*/  STS [UR8+0x8], R2 ;  /* 0x00000802ff007988 */ /* 0x0005e40008000808 */
.L_x_49:
[----:B------:R-:W-:Y:S05]  /*1510*/  BSYNC.RELIABLE B3 ;  /* 0x0000000000037941 */ /* 0x000fea0003800100 */
.L_x_46:
[----:B--23-5:R-:W2:Y:S02]  /*1520*/  @!P2 LDS R2, [UR8+0x8] ;  /* 0x00000808ff02a984 */ /* 0x02cea40008000800 */
[----:B--2---:R-:W-:-:S05]  /*1530*/  @!P2 LOP3.LUT R2, R2, 0x8000, RZ, 0xb8, !PT ;  /* 0x000080000202a812 */ /* 0x004fca00078eb8ff */
[----:B------:R5:W-:Y:S02]  /*1540*/  @!P2 STS [UR8+0x8], R2 ;  /* 0x00000802ff00a988 */ /* 0x000be40008000808 */
.L_x_50:
[----:B------:R-:W-:Y:S05]  /*1550*/  BSYNC.RECONVERGENT B4 ;  /* 0x0000000000047941 */ /* 0x000fea0003800200 */
.L_x_45:
[----:B------:R-:W-:Y:S05]  /*1560*/  WARPSYNC.ALL ;  /* 0x0000000000007948 */ /* 0x000fea0003800000 */
[----:B------:R-:W-:Y:S01]  /*1570*/  NOP ;  /* 0x0000000000007918 */ /* 0x000fe20000000000 */
[----:B------:R-:W-:-:S04]  /*1580*/  UIADD3 UR4, UPT, UPT, UR4, 0x100, URZ ;  /* 0x0000010004047890 */ /* 0x000fc8000fffe0ff */
[----:B------:R-:W-:-:S04]  /*1590*/  UIADD3 UR10, UP0, UPT, UR4, UR10, URZ ;  /* 0x0000000a040a7290 */ /* 0x000fc8000ff1e0ff */
[----:B------:R-:W-:Y:S01]  /*15a0*/  ULEA.HI.X.SX32 UR11, UR4, UR11, 0x1, UP0 ;  /* 0x0000000b040b7291 */ /* 0x000fe200080f0eff */
[----:B------:R-:W-:Y:S11]  /*15b0*/  @P0 BRA `(.L_x_51) ;  /* 0x0000000000300947 */ /* 0x000ff60003800000 */
[----:B--23-5:R-:W2:Y:S01]  /*15c0*/  S2R R2, SR_LANEID ;  /* 0x0000000000027919 */ /* 0x02cea20000000000 */
[----:B------:R-:W-:Y:S05]  /*15d0*/  WARPSYNC.ALL ;  /* 0x0000000000007948 */ /* 0x000fea0003800000 */
[----:B------:R-:W-:Y:S01]  /*15e0*/  NOP ;  /* 0x0000000000007918 */ /* 0x000fe20000000000 */
[----:B--2---:R-:W-:-:S05]  /*15f0*/  IMAD.SHL.U32 R4, R2, 0x4, RZ ;  /* 0x0000000402047824 */ /* 0x004fca00078e00ff */
[----:B------:R-:W2:Y:S01]  /*1600*/  LDS R5, [R4+UR8] ;  /* 0x0000000804057984 */ /* 0x000ea20008000800 */
[----:B------:R-:W-:-:S05]  /*1610*/  IADD3 R2, P3, PT, R4, UR10, RZ ;  /* 0x0000000a04027c10 */ /* 0x000fca000ff7e0ff */
[----:B------:R-:W-:-:S05]  /*1620*/  IMAD.X R3, RZ, RZ, UR11, P3 ;  /* 0x0000000bff037e24 */ /* 0x000fca00098e06ff */
[----:B--2---:R2:W3:Y:S01]  /*1630*/  ATOMG.E.EXCH.STRONG.GPU PT, RZ, [R2], R5 ;  /* 0x0000000502ff73a8 */ /* 0x0044e200041ee100 */
[----:B------:R-:W-:-:S04]  /*1640*/  DEPBAR {5,4,3,2,1,0} ;  /* 0x0000003f0000791a */ /* 0x000fc80000000000 */
[----:B------:R-:W5:Y:S02]  /*1650*/  CCTL.E.C.LDCU.IV.DEEP [UR10] ;  /* 0x000000000a007540 */ /* 0x000f640009c08000 */
[----:B-----5:R2:W-:Y:S01]  /*1660*/  UTMACCTL.IV [UR10] ;  /* 0x000000000a0079b9 */ /* 0x0205e20008000000 */
[----:B------:R-:W-:Y:S01]  /*1670*/  NOP ;  /* 0x0000000000007918 */ /* 0x000fe20000000000 */
.L_x_51:
[----:B------:R-:W-:Y:S05]  /*1680*/  @P0 BRA `(.L_x_52) ;  /* 0x00000000000c0947 */ /* 0x000fea0003800000 */
[----:B------:R0:W-:Y:S01]  /*1690*/  UTMACMDFLUSH ;  /* 0x00000000000079b7 */ /* 0x0001e20000000000 */
[----:B------:R-:W-:Y:S05]  /*16a0*/  @P0 BRA `(.L_x_52) ;  /* 0x0000000000040947 */ /* 0x000fea0003800000 */
[----:B------:R-:W-:-:S04]  /*16b0*/  DEPBAR.LE SB0, 0x0 ;  /* 0x000080000000791a */ /* 0x000fc80000000000 */
.L_x_52:
[----:B------:R-:W-:Y:S05]  /*16c0*/  WARPSYNC.ALL ;  /* 0x0000000000007948 */ /* 0x000fea0003800000 */
[----:B------:R-:W-:Y:S01]  /*16d0*/  NOP ;  /* 0x0000000000007918 */ /* 0x000fe20000000000 */
[----:B---3--:R-:W-:Y:S01]  /*16e0*/  BAR.SYNC.DEFER_BLOCKING 0x0 ;  /* 0x0000000000007b1d */ /* 0x008fe20000010000 */
[----:B--2--5:R-:W-:Y:S01]  /*16f0*/  SHF.R.U32.HI R2, RZ, 0x5, R0 ;  /* 0x00000005ff027819 */ /* 0x024fe20000011600 */
[----:B------:R-:W-:Y:S01]  /*1700*/  USHF.L.U32 UR12, UR12, 0x8, URZ ;  /* 0x000000080c0c7899 */ /* 0x000fe200080006ff */
[----:B------:R-:W-:Y:S02]  /*1710*/  ISETP.GE.AND P0, PT, R13, 0x1, PT ;  /* 0x000000010d00780c */ /* 0x000fe40003f06270 */
[----:B------:R-:W-:Y:S01]  /*1720*/  R2UR UR9, R2 ;  /* 0x00000000020972ca */ /* 0x000fe200000e0000 */
[----:B------:R-:W-:Y:S01]  /*1730*/  VOTEU.ALL UP0, P2 ;  /* 0x0000000000ff7886 */ /* 0x000fe20001000000 */
[----:B------:R-:W-:Y:S01]  /*1740*/  UMOV UR4, 0x1 ;  /* 0x0000000100047882 */ /* 0x000fe20000000000 */
[----:B------:R-:W-:Y:S01]  /*1750*/  VOTEU.ALL UP1, P2 ;  /* 0x0000000000ff7886 */ /* 0x000fe20001020000 */
[----:B------:R-:W-:Y:S02]  /*1760*/  BSSY.RECONVERGENT B4, `(.L_x_53) ;  /* 0x000001a000047945 */ /* 0x000fe40003800200 */
[----:B------:R-:W-:-:S04]  /*1770*/  @!UP0 UIADD3 UR6, UPT, UPT, -UR4, 0x100000, URZ ;  /* 0x0010000004068890 */ /* 0x000fc8000fffe1ff */
[----:B------:R-:W-:Y:S02]  /*1780*/  @!UP0 USHF.L.U32 UR7, UR6, 0xb, URZ ;  /* 0x0000000b06078899 */ /* 0x000fe400080006ff */
[----:B------:R-:W-:Y:S02]  /*1790*/  @!UP0 USHF.L.U32 UR6, UR6, 0x1, URZ ;  /* 0x0000000106068899 */ /* 0x000fe400080006ff */
[----:B------:R-:W-:-:S04]  /*17a0*/  @!UP0 UIADD3 UR4, UPT, UPT, -UR4, 0x100000, URZ ;  /* 0x0010000004048890 */ /* 0x000fc8000fffe1ff */
[----:B------:R-:W-:Y:S02]  /*17b0*/  @!UP0 USHF.L.U32 UR5, UR4, 0xb, URZ ;  /* 0x0000000b04058899 */ /* 0x000fe400080006ff */
[----:B------:R-:W-:Y:S01]  /*17c0*/  @!UP0 USHF.L.U32 UR4, UR4, 0x1, URZ ;  /* 0x0000000104048899 */ /* 0x000fe200080006ff */
[----:B------:R-:W-:Y:S01]  /*17d0*/  VOTEU.ALL UP0, P2 ;  /* 0x0000000000ff7886 */ /* 0x000fe20001000000 */
[----:B------:R-:W2:Y:S04]  /*17e0*/  FENCE.VIEW.ASYNC.S ;  /* 0x00000000000073c6 */ /* 0x000ea80000000000 */
[----:B--2---:R2:W3:Y:S02]  /*17f0*/  @!UP0 SYNCS.EXCH.64 URZ, [UR8+0x18000], UR6 ;  /* 0x0180000608ff85b2 */ /* 0x0044e40008000100 */
[----:B--2---:R-:W-:-:S02]  /*1800*/  UIADD3 UR6, UPT, UPT, UR8, 0x18010, URZ ;  /* 0x0001801008067890 */ /* 0x004fc4000fffe0ff */
[----:B------:R-:W-:Y:S02]  /*1810*/  USHF.L.U32 UR7, UR13, 0x7, URZ ;  /* 0x000000070d077899 */ /* 0x000fe400080006ff */
[----:B------:R2:W3:Y:S02]  /*1820*/  @!UP1 SYNCS.EXCH.64 URZ, [UR8+0x18010], UR4 ;  /* 0x0180100408ff95b2 */ /* 0x0004e40008000100 */
[----:B---3--:R-:W-:Y:S06]  /*1830*/  BAR.SYNC.DEFER_BLOCKING 0x0 ;  /* 0x0000000000007b1d */ /* 0x008fec0000010000 */
[----:B------:R-:W-:Y:S05]  /*1840*/  @P2 BRA `(.L_x_54) ;  /* 0x00000000002c2947 */ /* 0x000fea0003800000 */
[----:B--2---:R-:W-:Y:S02]  /*1850*/  UMOV UR4, 0x1 ;  /* 0x0000000100047882 */ /* 0x004fe40000000000 */
[----:B------:R-:W-:-:S04]  /*1860*/  UIADD3 UR14, UPT, UPT, -UR4, 0x100000, URZ ;  /* 0x00100000040e7890 */ /* 0x000fc8000fffe1ff */
[----:B------:R-:W-:Y:S02]  /*1870*/  USHF.L.U32 UR15, UR14, 0xb, URZ ;  /* 0x0000000b0e0f7899 */ /* 0x000fe400080006ff */
[----:B------:R-:W-:Y:S02]  /*1880*/  USHF.L.U32 UR14, UR14, 0x1, URZ ;  /* 0x000000010e0e7899 */ /* 0x000fe400080006ff */
[----:B------:R-:W-:-:S04]  /*1890*/  UIADD3 UR4, UPT, UPT, -UR4, 0x100000, URZ ;  /* 0x0010000004047890 */ /* 0x000fc8000fffe1ff */
[----:B------:R-:W-:Y:S02]  /*18a0*/  USHF.L.U32 UR5, UR4, 0xb, URZ ;  /* 0x0000000b04057899 */ /* 0x000fe400080006ff */
[----:B------:R-:W-:Y:S01]  /*18b0*/  USHF.L.U32 UR4, UR4, 0x1, URZ ;  /* 0x0000000104047899 */ /* 0x000fe200080006ff */
[----:B------:R-:W2:Y:S03]  /*18c0*/  FENCE.VIEW.ASYNC.S ;  /* 0x00000000000073c6 */ /* 0x000ea60000000000 */
[----:B--2---:R3:W5:Y:S08]  /*18d0*/  SYNCS.EXCH.64 URZ, [UR8+0x18008], UR14 ;  /* 0x0180080e08ff75b2 */ /* 0x0047700008000100 */
[----:B------:R3:W2:Y:S02]  /*18e0*/  SYNCS.EXCH.64 URZ, [UR8+0x18018], UR4 ;  /* 0x0180180408ff75b2 */ /* 0x0006a40008000100 */
[----:B---3--:R-:W-:Y:S01]  /*18f0*/  NOP ;  /* 0x0000000000007918 */ /* 0x008fe20000000000 */
.L_x_54:
[----:B--2---:R-:W-:Y:S05]  /*1900*/  BSYNC.RECONVERGENT B4 ;  /* 0x0000000000047941 */ /* 0x004fea0003800200 */
.L_x_53:
[----:B------:R-:W-:Y:S05]  /*1910*/  @!P0 BRA `(.L_x_55) ;  /* 0x0000000800688947 */ /* 0x000fea0003800000 */
[----:B-----5:R-:W-:Y:S01]  /*1920*/  BAR.SYNC.DEFER_BLOCKING 0x0 ;  /* 0x0000000000007b1d */ /* 0x020fe20000010000 */
[----:B------:R-:W-:Y:S01]  /*1930*/  @!P2 IMAD.MOV.U32 R2, RZ, RZ, 0xc000 ;  /* 0x0000c000ff02a424 */ /* 0x000fe200078e00ff */
[----:B------:R-:W-:Y:S01]  /*1940*/  ELECT P0, URZ, PT ;  /* 0x0000000000ff782f */ /* 0x000fe20003800000 */
[----:B------:R-:W-:-:S03]  /*1950*/  UIADD3 UR16, UPT, UPT, UR8, 0x10000, URZ ;  /* 0x0001000008107890 */ /* 0x000fc6000fffe0ff */
[----:B------:R-:W-:Y:S01]  /*1960*/  ISETP.LT.U32.AND P0, PT, R10, 0x20, P0 ;  /* 0x000000200a00780c */ /* 0x000fe20000701070 */
[----:B------:R-:W-:Y:S01]  /*1970*/  UIADD3 UR17, UPT, UPT, UR8, 0x18000, URZ ;  /* 0x0001800008117890 */ /* 0x000fe2000fffe0ff */
[----:B------:R-:W-:Y:S01]  /*1980*/  UMOV UR18, URZ ;  /* 0x000000ff00127c82 */ /* 0x000fe20008000000 */
[----:B------:R-:W-:Y:S01]  /*1990*/  UMOV UR19, UR7 ;  /* 0x0000000700137c82 */ /* 0x000fe20008000000 */
[----:B------:R-:W-:Y:S01]  /*19a0*/  ULOP3.LUT UR4, UR9, 0x3, URZ, 0xc0, !UPT ;  /* 0x0000000309047892 */ /* 0x000fe2000f8ec0ff */
[----:B------:R-:W-:-:S03]  /*19b0*/  UMOV UR31, UR18 ;  /* 0x00000012001f7c82 */ /* 0x000fc60008000000 */
[----:B------:R-:W-:Y:S01]  /*19c0*/  UMOV UR29, UR17 ;  /* 0x00000011001d7c82 */ /* 0x000fe20008000000 */
[----:B------:R-:W-:Y:S02]  /*19d0*/  ULEA UR28, UR4, UR8, 0xd ;  /* 0x00000008041c7291 */ /* 0x000fe4000f8e68ff */
[----:B------:R-:W-:Y:S02]  /*19e0*/  ULEA UR30, UR4, UR12, 0x6 ;  /* 0x0000000c041e7291 */ /* 0x000fe4000f8e30ff */
[----:B------:R-:W-:Y:S01]  /*19f0*/  VOTEU.ANY UP0, P0 ;  /* 0x0000000000ff7886 */ /* 0x000fe20000000100 */
[----:B------:R2:W-:Y:S01]  /*1a00*/  @!P2 SYNCS.ARRIVE.TRANS64 RZ, [UR8+0x18000], R2 ;  /* 0x01800002ffffa9a7 */ /* 0x0005e20008000008 */
[----:B------:R-:W-:Y:S06]  /*1a10*/  BAR.SYNC.DEFER_BLOCKING 0x0 ;  /* 0x0000000000007b1d */ /* 0x000fec0000010000 */
[----:B------:R2:W-:Y:S01]  /*1a20*/  @UP0 UTMALDG.2D [UR16], [UR20] ;  /* 0x00000010140005b4 */ /* 0x0005e20008008000 */
[----:B------:R-:W-:Y:S01]  /*1a30*/  UISETP.NE.U32.AND UP0, UPT, UR9, URZ, UPT ;  /* 0x000000ff0900728c */ /* 0x000fe2000bf05070 */
[----:B------:R3:W-:Y:S06]  /*1a40*/  MEMBAR.ALL.CTA ;  /* 0x0000000000007992 */ /* 0x0007ec0000008000 */
[----:B---3--:R-:W3:Y:S02]  /*1a50*/  FENCE.VIEW.ASYNC.S ;  /* 0x00000000000073c6 */ /* 0x008ee40000000000 */
[----:B---3--:R-:W-:Y:S06]  /*1a60*/  BAR.SYNC.DEFER_BLOCKING 0x0 ;  /* 0x0000000000007b1d */ /* 0x008fec0000010000 */
[----:B------:R2:W-:Y:S02]  /*1a70*/  UTMALDG.2D [UR28], [UR22] ;  /* 0x0000001c160075b4 */ /* 0x0005e40008008000 */
[----:B------:R-:W-:Y:S06]  /*1a80*/  BAR.SYNC.DEFER_BLOCKING 0x0 ;  /* 0x0000000000007b1d */ /* 0x000fec0000010000 */
[----:B------:R-:W3:Y:S02]  /*1a90*/  SYNCS.PHASECHK.TRANS64.TRYWAIT P0, [UR8+0x18000], RZ ;  /* 0x018000ffff0075a7 */ /* 0x000ee40008001108 */
[----:B--23--:R-:W-:Y:S05]  /*1aa0*/  @!P0 BRA `(.L_x_56) ;  /* 0x0000001400d88947 */ /* 0x00cfea0003800000 */
.L_x_70:
[----:B------:R-:W-:Y:S05]  /*1ab0*/  BRA.U UP0, `(.L_x_57) ;  /* 0x0000000100787547 */ /* 0x000fea000b800000 */
[----:B------:R-:W-:Y:S02]  /*1ac0*/  USHF.R.U32.HI UR14, URZ, 0x4, UR16 ;  /* 0x00000004ff0e7899 */ /* 0x000fe40008011610 */
[----:B------:R-:W-:Y:S02]  /*1ad0*/  USHF.R.U32.HI UR13, URZ, 0x4, UR8 ;  /* 0x00000004ff0d7899 */ /* 0x000fe40008011608 */
[----:B------:R-:W-:Y:S02]  /*1ae0*/  USGXT.U32 UR14, UR14, 0xe ;  /* 0x0000000e0e0e789a */ /* 0x000fe40008000000 */
[----:B------:R-:W-:Y:S02]  /*1af0*/  USGXT.U32 UR13, UR13, 0xe ;  /* 0x0000000e0d0d789a */ /* 0x000fe40008000000 */
[----:B------:R-:W-:Y:S02]  /*1b00*/  UIADD3 UR30, UP0, UPT, UR14, 0x2, URZ ;  /* 0x000000020e1e7890 */ /* 0x000fe4000ff1e0ff */
[----:B------:R-:W-:Y:S01]  /*1b10*/  UIADD3 UR32, UP1, UPT, UR13, 0x2000080, URZ ;  /* 0x020000800d207890 */ /* 0x000fe2000ff3e0ff */
[----:B------:R-:W-:Y:S01]  /*1b20*/  UMOV UR4, URZ ;  /* 0x000000ff00047c82 */ /* 0x000fe20008000000 */
[----:B------:R-:W-:Y:S01]  /*1b30*/  UMOV UR5, URZ ;  /* 0x000000ff00057c82 */ /* 0x000fe20008000000 */
[----:B------:R-:W-:-:S02]  /*1b40*/  UIADD3.X UR31, UPT, UPT, UR4, 0x40004040, URZ, UP0, !UPT ;  /* 0x40004040041f7890 */ /* 0x000fc400087fe4ff */
[----:B------:R-:W-:Y:S02]  /*1b50*/  UIADD3.X UR33, UPT, UPT, UR5, 0x40004040, URZ, UP1, !UPT ;  /* 0x4000404005217890 */ /* 0x000fe40008ffe4ff */
[----:B------:R-:W-:Y:S02]  /*1b60*/  ULOP3.LUT UR4, UR13, 0x2000000, URZ, 0xfc, !UPT ;  /* 0x020000000d047892 */ /* 0x000fe4000f8efcff */
[----:B------:R-:W-:Y:S02]  /*1b70*/  UIADD3.64 UR16, UPT, UPT, UR30, 0x2, URZ ;  /* 0x000000021e107897 */ /* 0x000fe4000fffe0ff */
[----:B------:R-:W-:Y:S02]  /*1b80*/  UIADD3.64 UR18, UPT, UPT, UR32, 0x80, URZ ;  /* 0x0000008020127897 */ /* 0x000fe4000fffe0ff */
[----:B------:R-:W-:Y:S02]  /*1b90*/  UIADD3.64 UR26, UPT, UPT, UR30, 0x4, URZ ;  /* 0x000000041e1a7897 */ /* 0x000fe4000fffe0ff */
[----:B------:R-:W-:Y:S01]  /*1ba0*/  UIADD3.64 UR28, UPT, UPT, UR32, 0x100, URZ ;  /* 0x00000100201c7897 */ /* 0x000fe2000fffe0ff */
[----:B------:R-:W-:Y:S01]  /*1bb0*/  UMOV UR34, 0x0 ;  /* 0x0000000000227882 */ /* 0x000fe20000000000 */
[----:B------:R-:W-:Y:S01]  /*1bc0*/  UMOV UR35, 0x8410010 ;  /* 0x0841001000237882 */ /* 0x000fe20000000000 */
[----:B------:R-:W-:Y:S01]  /*1bd0*/  UMOV UR15, 0x40004040 ;  /* 0x40004040000f7882 */ /* 0x000fe20000000000 */
[----:B------:R-:W-:Y:S01]  /*1be0*/  UMOV UR5, 0x40004040 ;  /* 0x4000404000057882 */ /* 0x000fe20000000000 */
[----:B------:R-:W-:Y:S01]  /*1bf0*/  UMOV UR36, 0x0 ;  /* 0x0000000000247882 */ /* 0x000fe20000000000 */
[----:B------:R-:W-:Y:S01]  /*1c00*/  UMOV UR37, 0x8410010 ;  /* 0x0841001000257882 */ /* 0x000fe20000000000 */
[----:B------:R-:W-:Y:S01]  /*1c10*/  UMOV UR38, 0x0 ;  /* 0x0000000000267882 */ /* 0x000fe20000000000 */
[----:B------:R-:W-:Y:S01]  /*1c20*/  UMOV UR39, 0x8410010 ;  /* 0x0841001000277882 */ /* 0x000fe20000000000 */
[----:B------:R2:W-:Y:S01]  /*1c30*/  UTCHMMA gdesc[UR14], gdesc[UR4], tmem[UR24], tmem[UR34], idesc[UR35], !UPT ;  /* 0x00ff22040e0075ea */ /* 0x0005e2000f800018 */
[----:B------:R-:W-:Y:S01]  /*1c40*/  UMOV UR40, 0x0 ;  /* 0x0000000000287882 */ /* 0x000fe20000000000 */
[----:B------:R-:W-:Y:S01]  /*1c50*/  UMOV UR41, 0x8410010 ;  /* 0x0841001000297882 */ /* 0x000fe20000000000 */
[----:B------:R2:W-:Y:S01]  /*1c60*/  UTCHMMA gdesc[UR30], gdesc[UR32], tmem[UR24], tmem[UR36], idesc[UR37], UPT ;  /* 0x00ff24201e0075ea */ /* 0x0005e2000b800018 */
[----:B------:R2:W-:Y:S01]  /*1c70*/  UTCHMMA gdesc[UR16], gdesc[UR18], tmem[UR24], tmem[UR38], idesc[UR39], UPT ;  /* 0x00ff2612100075ea */ /* 0x0005e2000b800018 */
[----:B------:R2:W-:Y:S01]  /*1c80*/  UTCHMMA gdesc[UR26], gdesc[UR28], tmem[UR24], tmem[UR40], idesc[UR41], UPT ;  /* 0x00ff281c1a0075ea */ /* 0x0005e2000b800018 */
[----:B------:R-:W-:Y:S01]  /*1c90*/  NOP ;  /* 0x0000000000007918 */ /* 0x000fe20000000000 */
.L_x_57:
[----:B------:R-:W-:Y:S01]  /*1ca0*/  ELECT P0, URZ, PT ;  /* 0x0000000000ff782f */ /* 0x000fe20003800000 */
[----:B--2---:R-:W-:Y:S01]  /*1cb0*/  UMOV UR4, UR6 ;  /* 0x0000000600047c82 */ /* 0x004fe20008000000 */
[----:B------:R-:W-:Y:S02]  /*1cc0*/  UMOV UR5, URZ ;  /* 0x000000ff00057c82 */ /* 0x000fe40008000000 */
[----:B------:R-:W-:-:S13]  /*1cd0*/  ISETP.LT.U32.AND P0, PT, R10, 0x20, P0 ;  /* 0x000000200a00780c */ /* 0x000fda0000701070 */
[----:B------:R-:W-:Y:S01]  /*1ce0*/  VOTEU.ANY UP0, P0 ;  /* 0x0000000000ff7886 */ /* 0x000fe20000000100 */
[----:B------:R-:W-:Y:S01]  /*1cf0*/  VOTEU.ANY UP1, P0 ;  /* 0x0000000000ff7886 */ /* 0x000fe20000020100 */
[----:B------:R-:W-:-:S03]  /*1d00*/  ISETP.GE.U32.AND P0, PT, R13, 0x41, PT ;  /* 0x000000410d00780c */ /* 0x000fc60003f06070 */
[----:B------:R-:W-:Y:S02]  /*1d10*/  @UP0 UMOV UR4, UR4 ;  /* 0x0000000400040c82 */ /* 0x000fe40008000000 */
[----:B------:R2:W-:Y:S01]  /*1d20*/  @UP1 UTCBAR [UR4], URZ ;  /* 0x000000ff040013e9 */ /* 0x0005e200080000ff */
[----:B------:R-:W-:Y:S06]  /*1d30*/  BAR.SYNC.DEFER_BLOCKING 0x0 ;  /* 0x0000000000007b1d */ /* 0x000fec0000010000 */
[----:B------:R-:W3:Y:S02]  /*1d40*/  SYNCS.PHASECHK.TRANS64.TRYWAIT P3, [UR8+0x18010], RZ ;  /* 0x018010ffff0075a7 */ /* 0x000ee40008061108 */
[----:B--23--:R-:W-:Y:S05]  /*1d50*/  @!P3 BRA `(.L_x_58) ;  /* 0x000000140038b947 */ /* 0x00cfea0003800000 */
.L_x_71:
[----:B------:R-:W-:Y:S01]  /*1d60*/  IMAD.MOV.U32 R2, RZ, RZ, RZ ;  /* 0x000000ffff027224 */ /* 0x000fe200078e00ff */
[----:B------:R-:W-:Y:S06]  /*1d70*/  @!P0 BRA `(.L_x_55) ;  /* 0x0000000400508947 */ /* 0x000fec0003800000 */
[----:B------:R-:W2:Y:S01]  /*1d80*/  LDCU UR25, c[0x0][0x3a0] ;  /* 0x00007400ff1977ac */ /* 0x000ea20008000800 */
[----:B------:R-:W-:Y:S01]  /*1d90*/  UMOV UR13, 0x1 ;  /* 0x00000001000d7882 */ /* 0x000fe20000000000 */
[----:B------:R-:W-:-:S05]  /*1da0*/  UMOV UR6, 0x40 ;  /* 0x0000004000067882 */ /* 0x000fca0000000000 */
.L_x_62:
[----:B------:R-:W-:Y:S01]  /*1db0*/  BAR.SYNC.DEFER_BLOCKING 0x0 ;  /* 0x0000000000007b1d */ /* 0x000fe20000010000 */
[----:B------:R-:W-:Y:S01]  /*1dc0*/  ULEA UR17, UR13, UR8, 0x3 ;  /* 0x000000080d117291 */ /* 0x000fe2000f8e18ff */
[----:B------:R-:W-:Y:S01]  /*1dd0*/  @!P2 IMAD.MOV.U32 R3, RZ, RZ, 0xc000 ;  /* 0x0000c000ff03a424 */ /* 0x000fe200078e00ff */
[----:B------:R-:W-:Y:S01]  /*1de0*/  ELECT P0, URZ, PT ;  /* 0x0000000000ff782f */ /* 0x000fe20003800000 */
[----:B------:R-:W-:-:S03]  /*1df0*/  ULEA UR4, UR13, UR8, 0xe ;  /* 0x000000080d047291 */ /* 0x000fc6000f8e70ff */
[----:B------:R-:W-:Y:S01]  /*1e00*/  ISETP.LT.U32.AND P0, PT, R10, 0x20, P0 ;  /* 0x000000200a00780c */ /* 0x000fe20000701070 */
[----:B------:R-:W-:Y:S02]  /*1e10*/  UIADD3 UR5, UPT, UPT, UR17, 0x18000, URZ ;  /* 0x0001800011057890 */ /* 0x000fe4000fffe0ff */
[----:B------:R-:W-:Y:S02]  /*1e20*/  UIADD3 UR4, UPT, UPT, UR4, 0x10000, URZ ;  /* 0x0001000004047890 */ /* 0x000fe4000fffe0ff */
[----:B------:R-:W-:Y:S02]  /*1e30*/  ULEA UR14, UR13, UR8, 0xf ;  /* 0x000000080d0e7291 */ /* 0x000fe4000f8e78ff */
[----:B------:R-:W-:Y:S01]  /*1e40*/  ULOP3.LUT UR15, UR9, 0x3, URZ, 0xc0, !UPT ;  /* 0x00000003090f7892 */ /* 0x000fe2000f8ec0ff */
[----:B------:R-:W-:Y:S01]  /*1e50*/  UMOV UR31, UR6 ;  /* 0x00000006001f7c82 */ /* 0x000fe20008000000 */
[----:B------:R-:W-:Y:S02]  /*1e60*/  UMOV UR29, UR5 ;  /* 0x00000005001d7c82 */ /* 0x000fe40008000000 */
[----:B------:R-:W-:-:S02]  /*1e70*/  ULEA UR28, UR15, UR14, 0xd ;  /* 0x0000000e0f1c7291 */ /* 0x000fc4000f8e68ff */
[----:B------:R-:W-:Y:S01]  /*1e80*/  VOTEU.ANY UP0, P0 ;  /* 0x0000000000ff7886 */ /* 0x000fe20000000100 */
[----:B------:R-:W-:Y:S01]  /*1e90*/  ULEA UR30, UR15, UR12, 0x6 ;  /* 0x0000000c0f1e7291 */ /* 0x000fe2000f8e30ff */
[----:B------:R3:W-:Y:S01]  /*1ea0*/  @!P2 SYNCS.ARRIVE.TRANS64 RZ, [UR17+0x18000], R3 ;  /* 0x01800003ffffa9a7 */ /* 0x0007e20008000011 */
[----:B------:R-:W-:Y:S01]  /*1eb0*/  BAR.SYNC.DEFER_BLOCKING 0x0 ;  /* 0x0000000000007b1d */ /* 0x000fe20000010000 */
[----:B---3--:R-:W-:-:S05]  /*1ec0*/  IMAD.U32 R3, R2, -0x80000000, RZ ;  /* 0x8000000002037824 */ /* 0x008fca00078e00ff */
[----:B------:R3:W-:Y:S01]  /*1ed0*/  @UP0 UTMALDG.2D [UR4], [UR20] ;  /* 0x00000004140005b4 */ /* 0x0007e20008008000 */
[----:B------:R-:W-:Y:S01]  /*1ee0*/  UISETP.NE.U32.AND UP0, UPT, UR9, URZ, UPT ;  /* 0x000000ff0900728c */ /* 0x000fe2000bf05070 */
[----:B------:R5:W-:Y:S06]  /*1ef0*/  MEMBAR.ALL.CTA ;  /* 0x0000000000007992 */ /* 0x000bec0000008000 */
[----:B-----5:R-:W5:Y:S02]  /*1f00*/  FENCE.VIEW.ASYNC.S ;  /* 0x00000000000073c6 */ /* 0x020f640000000000 */
[----:B-----5:R-:W-:Y:S06]  /*1f10*/  BAR.SYNC.DEFER_BLOCKING 0x0 ;  /* 0x0000000000007b1d */ /* 0x020fec0000010000 */
[----:B------:R3:W-:Y:S02]  /*1f20*/  UTMALDG.2D [UR28], [UR22] ;  /* 0x0000001c160075b4 */ /* 0x0007e40008008000 */
[----:B------:R-:W-:Y:S06]  /*1f30*/  BAR.SYNC.DEFER_BLOCKING 0x0 ;  /* 0x0000000000007b1d */ /* 0x000fec0000010000 */
[----:B------:R-:W5:Y:S02]  /*1f40*/  SYNCS.PHASECHK.TRANS64.TRYWAIT P0, [UR17+0x18000], R3 ;  /* 0x01800003ff0075a7 */ /* 0x000f640008001111 */
[----:B---3-5:R-:W-:Y:S05]  /*1f50*/  @!P0 BRA `(.L_x_59) ;  /* 0x0000001000c48947 */ /* 0x028fea0003800000 */
.L_x_72:
        /* <DEDUP_REMOVED lines=11> */
[----:B------:R-:W-:Y:S02]  /*2010*/  UIADD3 UR28, UP0, UPT, UR18, 0x2, URZ ;  /* 0x00000002121c7890 */ /* 0x000fe4000ff1e0ff */
[----:B------:R-:W-:Y:S02]  /*2020*/  UIADD3 UR30, UP1, UPT, UR26, 0x80, URZ ;  /* 0x000000801a1e7890 */ /* 0x000fe4000ff3e0ff */
[----:B------:R-:W-:Y:S02]  /*2030*/  UIADD3 UR32, UP2, UPT, UR18, 0x4, URZ ;  /* 0x0000000412207890 */ /* 0x000fe4000ff5e0ff */
[----:B------:R-:W-:Y:S02]  /*2040*/  UIADD3 UR34, UP3, UPT, UR26, 0x100, URZ ;  /* 0x000001001a227890 */ /* 0x000fe4000ff7e0ff */
[----:B------:R-:W-:-:S02]  /*2050*/  ULOP3.LUT UR4, UR15, 0x2000000, URZ, 0xfc, !UPT ;  /* 0x020000000f047892 */ /* 0x000fc4000f8efcff */
[----:B------:R-:W-:Y:S02]  /*2060*/  UIADD3.X UR29, UPT, UPT, UR19, URZ, URZ, UP0, !UPT ;  /* 0x000000ff131d7290 */ /* 0x000fe400087fe4ff */
[----:B------:R-:W-:Y:S02]  /*2070*/  UIADD3.X UR31, UPT, UPT, UR27, URZ, URZ, UP1, !UPT ;  /* 0x000000ff1b1f7290 */ /* 0x000fe40008ffe4ff */
[----:B------:R-:W-:Y:S02]  /*2080*/  UIADD3.X UR33, UPT, UPT, UR19, URZ, URZ, UP2, !UPT ;  /* 0x000000ff13217290 */ /* 0x000fe400097fe4ff */
[----:B------:R-:W-:Y:S01]  /*2090*/  UIADD3.X UR35, UPT, UPT, UR27, URZ, URZ, UP3, !UPT ;  /* 0x000000ff1b237290 */ /* 0x000fe20009ffe4ff */
        /* <DEDUP_REMOVED lines=8> */
[----:B------:R3:W-:Y:S01]  /*2120*/  UTCHMMA gdesc[UR14], gdesc[UR4], tmem[UR24], tmem[UR36], idesc[UR37], UPT ;  /* 0x00ff24040e0075ea */ /* 0x0007e2000b800018 */
[----:B------:R-:W-:Y:S01]  /*2130*/  UMOV UR42, 0x0 ;  /* 0x00000000002a7882 */ /* 0x000fe20000000000 */
[----:B------:R-:W-:Y:S01]  /*2140*/  UMOV UR43, 0x8410010 ;  /* 0x08410010002b7882 */ /* 0x000fe20000000000 */
[----:B------:R3:W-:Y:S01]  /*2150*/  UTCHMMA gdesc[UR18], gdesc[UR26], tmem[UR24], tmem[UR38], idesc[UR39], UPT ;  /* 0x00ff261a120075ea */ /* 0x0007e2000b800018 */
[----:B------:R3:W-:Y:S01]  /*2160*/  UTCHMMA gdesc[UR28], gdesc[UR30], tmem[UR24], tmem[UR40], idesc[UR41], UPT ;  /* 0x00ff281e1c0075ea */ /* 0x0007e2000b800018 */
[----:B------:R3:W-:Y:S01]  /*2170*/  UTCHMMA gdesc[UR32], gdesc[UR34], tmem[UR24], tmem[UR42], idesc[UR43], UPT ;  /* 0x00ff2a22200075ea */ /* 0x0007e2000b800018 */
[----:B------:R-:W-:Y:S01]  /*2180*/  NOP ;  /* 0x0000000000007918 */ /* 0x000fe20000000000 */
.L_x_60:
[----:B------:R-:W-:Y:S01]  /*2190*/  ELECT P0, URZ, PT ;  /* 0x0000000000ff782f */ /* 0x000fe20003800000 */
[----:B---3--:R-:W-:-:S03]  /*21a0*/  UIADD3 UR4, UPT, UPT, UR17, 0x18010, URZ ;  /* 0x0001801011047890 */ /* 0x008fc6000fffe0ff */
[----:B------:R-:W-:Y:S01]  /*21b0*/  ISETP.LT.U32.AND P0, PT, R10, 0x20, P0 ;  /* 0x000000200a00780c */ /* 0x000fe20000701070 */
[----:B------:R-:W-:-:S12]  /*21c0*/  UMOV UR5, URZ ;  /* 0x000000ff00057c82 */ /* 0x000fd80008000000 */
[----:B------:R-:W-:Y:S01]  /*21d0*/  VOTEU.ANY UP0, P0 ;  /* 0x0000000000ff7886 */ /* 0x000fe20000000100 */
[----:B------:R-:W-:-:S04]  /*21e0*/  VOTEU.ANY UP1, P0 ;  /* 0x0000000000ff7886 */ /* 0x000fc80000020100 */
[----:B------:R-:W-:Y:S02]  /*21f0*/  @UP0 UMOV UR4, UR4 ;  /* 0x0000000400040c82 */ /* 0x000fe40008000000 */
[----:B------:R3:W-:Y:S01]  /*2200*/  @UP1 UTCBAR [UR4], URZ ;  /* 0x000000ff040013e9 */ /* 0x0007e200080000ff */
[----:B------:R-:W-:Y:S06]  /*2210*/  BAR.SYNC.DEFER_BLOCKING 0x0 ;  /* 0x0000000000007b1d */ /* 0x000fec0000010000 */
[----:B------:R-:W5:Y:S02]  /*2220*/  SYNCS.PHASECHK.TRANS64.TRYWAIT P0, [UR17+0x18010], R3 ;  /* 0x01801003ff0075a7 */ /* 0x000f640008001111 */
[----:B---3-5:R-:W-:Y:S05]  /*2230*/  @!P0 BRA `(.L_x_61) ;  /* 0x0000001000188947 */ /* 0x028fea0003800000 */
.L_x_73:
[----:B------:R-:W-:Y:S02]  /*2240*/  UIADD3 UR13, UPT, UPT, UR13, 0x1, URZ ;  /* 0x000000010d0d7890 */ /* 0x000fe4000fffe0ff */
[----:B------:R-:W-:Y:S02]  /*2250*/  UIADD3 UR6, UPT, UPT, UR6, 0x40, URZ ;  /* 0x0000004006067890 */ /* 0x000fe4000fffe0ff */
[----:B------:R-:W-:-:S04]  /*2260*/  UISETP.NE.U32.AND UP0, UPT, UR13, 0x2, UPT ;  /* 0x000000020d00788c */ /* 0x000fc8000bf05070 */
[----:B------:R-:W-:Y:S02]  /*2270*/  USEL UR13, UR13, URZ, UP0 ;  /* 0x000000ff0d0d7287 */ /* 0x000fe40008000000 */
[----:B------:R-:W-:Y:S02]  /*2280*/  USEL UR4, URZ, 0x1, UP0 ;  /* 0x00000001ff047887 */ /* 0x000fe40008000000 */
[----:B--2---:R-:W-:-:S04]  /*2290*/  UISETP.GE.AND UP0, UPT, UR6, UR25, UPT ;  /* 0x000000190600728c */ /* 0x004fc8000bf06270 */
[----:B------:R-:W-:-:S05]  /*22a0*/  LOP3.LUT R2, R2, UR4, RZ, 0x3c, !PT ;  /* 0x0000000402027c12 */ /* 0x000fca000f8e3cff */
[----:B------:R-:W-:Y:S05]  /*22b0*/  BRA.U !UP0, `(.L_x_62) ;  /* 0xfffffff908bc7547 */ /* 0x000fea000b83ffff */
.L_x_55:
[----:B-----5:R-:W-:Y:S06]  /*22c0*/  BAR.SYNC.DEFER_BLOCKING 0x0 ;  /* 0x0000000000007b1d */ /* 0x020fec0000010000 */
[----:B------:R-:W-:Y:S04]  /*22d0*/  BSSY.RECONVERGENT B4, `(.L_x_63) ;  /* 0x0000004000047945 */ /* 0x000fe80003800200 */
[----:B------:R-:W-:Y:S05]  /*22e0*/  @P2 BRA `(.L_x_64) ;  /* 0x0000000000082947 */ /* 0x000fea0003800000 */
[----:B------:R-:W2:Y:S02]  /*22f0*/  SYNCS.CCTL.IV [UR8+0x18000] ;  /* 0x01800000ff0079b1 */ /* 0x000ea40008000008 */
[----:B--2---:R-:W2:Y:S02]  /*2300*/  SYNCS.CCTL.IV [UR8+0x18010] ;  /* 0x01801000ff0079b1 */ /* 0x004ea40008000008 */
.L_x_64:
[----:B------:R-:W-:Y:S05]  /*2310*/  BSYNC.RECONVERGENT B4 ;  /* 0x0000000000047941 */ /* 0x000fea0003800200 */
.L_x_63:
[----:B--2---:R-:W-:Y:S06]  /*2320*/  BAR.SYNC.DEFER_BLOCKING 0x0 ;  /* 0x0000000000007b1d */ /* 0x004fec0000010000 */
[----:B------:R-:W-:Y:S04]  /*2330*/  BSSY.RECONVERGENT B4, `(.L_x_65) ;  /* 0x0000004000047945 */ /* 0x000fe80003800200 */
[----:B------:R-:W-:Y:S05]  /*2340*/  @P2 BRA `(.L_x_66) ;  /* 0x0000000000082947 */ /* 0x000fea0003800000 */
[----:B------:R-:W2:Y:S02]  /*2350*/  SYNCS.CCTL.IV [UR8+0x18008] ;  /* 0x01800800ff0079b1 */ /* 0x000ea40008000008 */
[----:B--2---:R-:W2:Y:S02]  /*2360*/  SYNCS.CCTL.IV [UR8+0x18018] ;  /* 0x01801800ff0079b1 */ /* 0x004ea40008000008 */
.L_x_66:
[----:B------:R-:W-:Y:S05]  /*2370*/  BSYNC.RECONVERGENT B4 ;  /* 0x0000000000047941 */ /* 0x000fea0003800200 */
.L_x_65:
[----:B------:R-:W-:Y:S01]  /*2380*/  ULOP3.LUT UR9, UR9, 0x3, URZ, 0xc0, !UPT ;  /* 0x0000000309097892 */ /* 0x000fe2000f8ec0ff */
[C---:B------:R-:W-:Y:S01]  /*2390*/  IMAD.SHL.U32 R2, R0.reuse, 0x80, RZ ;  /* 0x0000008000027824 */ /* 0x040fe200078e00ff */
[----:B------:R-:W-:Y:S01]  /*23a0*/  UMOV UR6, UR7 ;  /* 0x0000000700067c82 */ /* 0x000fe20008000000 */
[----:B------:R-:W-:Y:S01]  /*23b0*/  IMAD.SHL.U32 R3, R0, 0x10, RZ ;  /* 0x0000001000037824 */ /* 0x000fe200078e00ff */
[----:B------:R-:W-:Y:S02]  /*23c0*/  ULEA UR4, UR9, UR24, 0x15 ;  /* 0x0000001809047291 */ /* 0x000fe4000f8ea8ff */
[----:B------:R-:W-:Y:S01]  /*23d0*/  LOP3.LUT R0, R2, 0x3f80, RZ, 0xc0, !PT ;  /* 0x00003f8002007812 */ /* 0x000fe200078ec0ff */
[----:B------:R-:W-:Y:S01]  /*23e0*/  ULEA UR5, UR9, UR12, 0x6 ;  /* 0x0000000c09057291 */ /* 0x000fe2000f8e30ff */
[----:B------:R-:W-:Y:S02]  /*23f0*/  ELECT P0, URZ, PT ;  /* 0x0000000000ff782f */ /* 0x000fe40003800000 */
[----:B------:R-:W-:-:S03]  /*2400*/  LOP3.LUT R0, R0, 0x70, R3, 0xf8, !PT ;  /* 0x0000007000007812 */ /* 0x000fc600078ef803 */
[----:B------:R-:W3:Y:S01]  /*2410*/  LDTM.x64 R96, tmem[UR4] ;  /* 0x00000004006079ee */ /* 0x000ee20008340000 */
[C---:B------:R-:W-:Y:S02]  /*2420*/  LOP3.LUT R2, R0.reuse, 0x10, RZ, 0x3c, !PT ;  /* 0x0000001000027812 */ /* 0x040fe400078e3cff */
[----:B------:R-:W-:Y:S02]  /*2430*/  LOP3.LUT R3, R0, 0x20, RZ, 0x3c, !PT ;  /* 0x0000002000037812 */ /* 0x000fe400078e3cff */
[----:B---3--:R-:W-:Y:S02]  /*2440*/  F2FP.F16.F32.PACK_AB R160, R97, R96 ;  /* 0x0000006061a0723e */ /* 0x008fe400000000ff */
[----:B------:R-:W-:Y:S02]  /*2450*/  F2FP.F16.F32.PACK_AB R161, R99, R98 ;  /* 0x0000006263a1723e */ /* 0x000fe400000000ff */
[----:B------:R-:W-:Y:S02]  /*2460*/  F2FP.F16.F32.PACK_AB R162, R101, R100 ;  /* 0x0000006465a2723e */ /* 0x000fe400000000ff */
[----:B------:R-:W-:-:S02]  /*2470*/  F2FP.F16.F32.PACK_AB R163, R103, R102 ;  /* 0x0000006667a3723e */ /* 0x000fc400000000ff */
[----:B------:R-:W-:Y:S02]  /*2480*/  F2FP.F16.F32.PACK_AB R164, R105, R104 ;  /* 0x0000006869a4723e */ /* 0x000fe400000000ff */
[----:B------:R-:W-:Y:S02]  /*2490*/  F2FP.F16.F32.PACK_AB R165, R107, R106 ;  /* 0x0000006a6ba5723e */ /* 0x000fe400000000ff */
[----:B------:R-:W-:Y:S02]  /*24a0*/  F2FP.F16.F32.PACK_AB R166, R109, R108 ;  /* 0x0000006c6da6723e */ /* 0x000fe400000000ff */
[----:B------:R-:W-:Y:S02]  /*24b0*/  F2FP.F16.F32.PACK_AB R167, R111, R110 ;  /* 0x0000006e6fa7723e */ /* 0x000fe400000000ff */
[----:B------:R-:W3:Y:S01]  /*24c0*/  LDTM.x64 R48, tmem[UR4+0x40] ;  /* 0x00004004003079ee */ /* 0x000ee20008340000 */
[----:B------:R-:W-:Y:S02]  /*24d0*/  F2FP.F16.F32.PACK_AB R112, R113, R112 ;  /* 0x000000707170723e */ /* 0x000fe400000000ff */
[----:B------:R-:W-:-:S02]  /*24e0*/  F2FP.F16.F32.PACK_AB R120, R121, R120 ;  /* 0x000000787978723e */ /* 0x000fc400000000ff */
[----:B------:R-:W-:Y:S02]  /*24f0*/  F2FP.F16.F32.PACK_AB R128, R129, R128 ;  /* 0x000000808180723e */ /* 0x000fe400000000ff */
[----:B------:R-:W-:Y:S02]  /*2500*/  F2FP.F16.F32.PACK_AB R113, R115, R114 ;  /* 0x000000727371723e */ /* 0x000fe400000000ff */
[----:B------:R-:W-:Y:S02]  /*2510*/  F2FP.F16.F32.PACK_AB R121, R123, R122 ;  /* 0x0000007a7b79723e */ /* 0x000fe400000000ff */
[----:B------:R-:W-:Y:S02]  /*2520*/  F2FP.F16.F32.PACK_AB R129, R131, R130 ;  /* 0x000000828381723e */ /* 0x000fe400000000ff */
[----:B------:R-:W-:Y:S02]  /*2530*/  F2FP.F16.F32.PACK_AB R114, R117, R116 ;  /* 0x000000747572723e */ /* 0x000fe400000000ff */
[----:B------:R-:W-:-:S02]  /*2540*/  F2FP.F16.F32.PACK_AB R115, R119, R118 ;  /* 0x000000767773723e */ /* 0x000fc400000000ff */
[----:B------:R-:W-:Y:S02]  /*2550*/  F2FP.F16.F32.PACK_AB R122, R125, R124 ;  /* 0x0000007c7d7a723e */ /* 0x000fe400000000ff */
[----:B------:R-:W-:Y:S02]  /*2560*/  F2FP.F16.F32.PACK_AB R123, R127, R126 ;  /* 0x0000007e7f7b723e */ /* 0x000fe400000000ff */
[----:B------:R-:W-:Y:S02]  /*2570*/  F2FP.F16.F32.PACK_AB R130, R133, R132 ;  /* 0x000000848582723e */ /* 0x000fe400000000ff */
[----:B------:R-:W-:Y:S02]  /*2580*/  F2FP.F16.F32.PACK_AB R136, R137, R136 ;  /* 0x000000888988723e */ /* 0x000fe400000000ff */
[----:B---3--:R-:W-:Y:S02]  /*2590*/  F2FP.F16.F32.PACK_AB R116, R49, R48 ;  /* 0x000000303174723e */ /* 0x008fe400000000ff */
        /* <DEDUP_REMOVED lines=9> */
[----:B----4-:R-:W3:Y:S01]  /*2630*/  LDTM.x64 R4, tmem[UR4+0x80] ;  /* 0x00008004000479ee */ /* 0x010ee20008340000 */
        /* <DEDUP_REMOVED lines=63> */
[----:B------:R-:W-:Y:S01]  /*2a30*/  NOP ;  /* 0x0000000000007918 */ /* 0x000fe20000000000 */
[----:B--2---:R-:W-:Y:S01]  /*2a40*/  STS.128 [R0+UR8], R160 ;  /* 0x000000a000007988 */ /* 0x004fe20008000c08 */
[----:B------:R-:W-:Y:S01]  /*2a50*/  F2FP.F16.F32.PACK_AB R152, R153, R152 ;  /* 0x000000989998723e */ /* 0x000fe200000000ff */
[----:B------:R-:W-:Y:S01]  /*2a60*/  ULEA UR4, UR9, UR8, 0xe ;  /* 0x0000000809047291 */ /* 0x000fe2000f8e70ff */
[----:B------:R-:W-:Y:S01]  /*2a70*/  F2FP.F16.F32.PACK_AB R153, R155, R154 ;  /* 0x0000009a9b99723e */ /* 0x000fe200000000ff */
[----:B------:R-:W-:Y:S01]  /*2a80*/  STS.128 [R0+UR8+0x4000], R116 ;  /* 0x0040007400007988 */ /* 0x000fe20008000c08 */
[----:B------:R-:W-:-:S02]  /*2a90*/  F2FP.F16.F32.PACK_AB R154, R157, R156 ;  /* 0x0000009c9d9a723e */ /* 0x000fc400000000ff */
[----:B------:R-:W-:Y:S01]  /*2aa0*/  F2FP.F16.F32.PACK_AB R155, R159, R158 ;  /* 0x0000009e9f9b723e */ /* 0x000fe200000000ff */
[----:B------:R-:W-:Y:S01]  /*2ab0*/  STS.128 [R0+UR8+0x8000], R68 ;  /* 0x0080004400007988 */ /* 0x000fe20008000c08 */
[----:B---3--:R-:W-:Y:S02]  /*2ac0*/  F2FP.F16.F32.PACK_AB R4, R5, R4 ;  /* 0x000000040504723e */ /* 0x008fe400000000ff */
[----:B------:R-:W-:Y:S02]  /*2ad0*/  F2FP.F16.F32.PACK_AB R5, R7, R6 ;  /* 0x000000060705723e */ /* 0x000fe400000000ff */
[----:B------:R-:W-:Y:S02]  /*2ae0*/  F2FP.F16.F32.PACK_AB R12, R13, R12 ;  /* 0x0000000c0d0c723e */ /* 0x000fe400000000ff */
[----:B------:R-:W-:Y:S02]  /*2af0*/  F2FP.F16.F32.PACK_AB R6, R9, R8 ;  /* 0x000000080906723e */ /* 0x000fe400000000ff */
[----:B------:R-:W-:-:S02]  /*2b00*/  F2FP.F16.F32.PACK_AB R7, R11, R10 ;  /* 0x0000000a0b07723e */ /* 0x000fc400000000ff */
[----:B------:R-:W-:Y:S02]  /*2b10*/  F2FP.F16.F32.PACK_AB R13, R15, R14 ;  /* 0x0000000e0f0d723e */ /* 0x000fe400000000ff */
[----:B------:R-:W-:Y:S01]  /*2b20*/  F2FP.F16.F32.PACK_AB R20, R21, R20 ;  /* 0x000000141514723e */ /* 0x000fe200000000ff */
[----:B------:R2:W-:Y:S01]  /*2b30*/  STS.128 [R0+UR8+0xc000], R4 ;  /* 0x00c0000400007988 */ /* 0x0005e20008000c08 */
[----:B------:R-:W-:Y:S02]  /*2b40*/  F2FP.F16.F32.PACK_AB R14, R17, R16 ;  /* 0x00000010110e723e */ /* 0x000fe400000000ff */
[----:B------:R-:W-:Y:S01]  /*2b50*/  F2FP.F16.F32.PACK_AB R15, R19, R18 ;  /* 0x00000012130f723e */ /* 0x000fe200000000ff */
[----:B------:R-:W-:Y:S01]  /*2b60*/  STS.128 [R2+UR8], R164 ;  /* 0x000000a402007988 */ /* 0x000fe20008000c08 */
[----:B------:R-:W-:Y:S02]  /*2b70*/  F2FP.F16.F32.PACK_AB R21, R23, R22 ;  /* 0x000000161715723e */ /* 0x000fe400000000ff */
[----:B------:R-:W-:Y:S01]  /*2b80*/  F2FP.F16.F32.PACK_AB R22, R25, R24 ;  /* 0x000000181916723e */ /* 0x000fe200000000ff */
[----:B------:R-:W-:Y:S01]  /*2b90*/  STS.128 [R2+UR8+0x4000], R124 ;  /* 0x0040007c02007988 */ /* 0x000fe20008000c08 */
[----:B------:R-:W-:-:S02]  /*2ba0*/  F2FP.F16.F32.PACK_AB R23, R27, R26 ;  /* 0x0000001a1b17723e */ /* 0x000fc400000000ff */
[----:B------:R-:W-:Y:S01]  /*2bb0*/  F2FP.F16.F32.PACK_AB R28, R29, R28 ;  /* 0x0000001c1d1c723e */ /* 0x000fe200000000ff */
[----:B------:R-:W-:Y:S01]  /*2bc0*/  STS.128 [R2+UR8+0x8000], R76 ;  /* 0x0080004c02007988 */ /* 0x000fe20008000c08 */
[----:B------:R-:W-:Y:S02]  /*2bd0*/  F2FP.F16.F32.PACK_AB R29, R31, R30 ;  /* 0x0000001e1f1d723e */ /* 0x000fe400000000ff */
[----:B------:R-:W-:Y:S01]  /*2be0*/  F2FP.F16.F32.PACK_AB R36, R37, R36 ;  /* 0x000000242524723e */ /* 0x000fe200000000ff */
[----:B------:R3:W-:Y:S01]  /*2bf0*/  STS.128 [R2+UR8+0xc000], R12 ;  /* 0x00c0000c02007988 */ /* 0x0007e20008000c08 */
[----:B------:R-:W-:Y:S02]  /*2c00*/  F2FP.F16.F32.PACK_AB R30, R33, R32 ;  /* 0x00000020211e723e */ /* 0x000fe400000000ff */
[----:B------:R-:W-:Y:S01]  /*2c10*/  F2FP.F16.F32.PACK_AB R31, R35, R34 ;  /* 0x00000022231f723e */ /* 0x000fe200000000ff */
[----:B------:R-:W-:Y:S01]  /*2c20*/  STS.128 [R3+UR8], R112 ;  /* 0x0000007003007988 */ /* 0x000fe20008000c08 */
[----:B------:R-:W-:-:S02]  /*2c30*/  F2FP.F16.F32.PACK_AB R37, R39, R38 ;  /* 0x000000262725723e */ /* 0x000fc400000000ff */
[----:B------:R-:W-:Y:S01]  /*2c40*/  F2FP.F16.F32.PACK_AB R44, R45, R44 ;  /* 0x0000002c2d2c723e */ /* 0x000fe200000000ff */
[----:B------:R-:W-:Y:S01]  /*2c50*/  STS.128 [R3+UR8+0x4000], R132 ;  /* 0x0040008403007988 */ /* 0x000fe20008000c08 */
[----:B------:R-:W-:Y:S02]  /*2c60*/  LOP3.LUT R8, R0, 0x30, RZ, 0x3c, !PT ;  /* 0x0000003000087812 */ /* 0x000fe400078e3cff */
[----:B------:R-:W-:Y:S01]  /*2c70*/  F2FP.F16.F32.PACK_AB R38, R41, R40 ;  /* 0x000000282926723e */ /* 0x000fe200000000ff */
[----:B------:R-:W-:Y:S01]  /*2c80*/  STS.128 [R3+UR8+0x8000], R84 ;  /* 0x0080005403007988 */ /* 0x000fe20008000c08 */
[----:B------:R-:W-:Y:S02]  /*2c90*/  F2FP.F16.F32.PACK_AB R39, R43, R42 ;  /* 0x0000002a2b27723e */ /* 0x000fe400000000ff */
[----:B------:R-:W-:Y:S01]  /*2ca0*/  F2FP.F16.F32.PACK_AB R45, R47, R46 ;  /* 0x0000002e2f2d723e */ /* 0x000fe200000000ff */
[----:B------:R4:W-:Y:S01]  /*2cb0*/  STS.128 [R3+UR8+0xc000], R20 ;  /* 0x00c0001403007988 */ /* 0x0009e20008000c08 */
[----:B------:R-:W-:-:S02]  /*2cc0*/  F2FP.F16.F32.PACK_AB R52, R53, R52 ;  /* 0x000000343534723e */ /* 0x000fc400000000ff */
[C---:B--2---:R-:W-:Y:S01]  /*2cd0*/  LOP3.LUT R4, R0.reuse, 0x40, RZ, 0x3c, !PT ;  /* 0x0000004000047812 */ /* 0x044fe200078e3cff */
[----:B------:R2:W-:Y:S01]  /*2ce0*/  STS.128 [R8+UR8], R120 ;  /* 0x0000007808007988 */ /* 0x0005e20008000c08 */
[----:B------:R-:W-:Y:S02]  /*2cf0*/  F2FP.F16.F32.PACK_AB R46, R49, R48 ;  /* 0x00000030312e723e */ /* 0x000fe400000000ff */
[----:B------:R-:W-:Y:S01]  /*2d00*/  F2FP.F16.F32.PACK_AB R47, R51, R50 ;  /* 0x00000032332f723e */ /* 0x000fe200000000ff */
[----:B------:R2:W-:Y:S01]  /*2d10*/  STS.128 [R8+UR8+0x4000], R72 ;  /* 0x0040004808007988 */ /* 0x0005e20008000c08 */
[----:B------:R-:W-:Y:S02]  /*2d20*/  F2FP.F16.F32.PACK_AB R53, R55, R54 ;  /* 0x000000363735723e */ /* 0x000fe400000000ff */
[----:B------:R-:W-:Y:S01]  /*2d30*/  F2FP.F16.F32.PACK_AB R60, R61, R60 ;  /* 0x0000003c3d3c723e */ /* 0x000fe200000000ff */
[----:B------:R2:W-:Y:S01]  /*2d40*/  STS.128 [R8+UR8+0x8000], R92 ;  /* 0x0080005c08007988 */ /* 0x0005e20008000c08 */
[----:B---3--:R-:W-:-:S02]  /*2d50*/  LOP3.LUT R2, R0, 0x50, RZ, 0x3c, !PT ;  /* 0x0000005000027812 */ /* 0x008fc400078e3cff */
[----:B------:R-:W-:Y:S01]  /*2d60*/  F2FP.F16.F32.PACK_AB R54, R57, R56 ;  /* 0x000000383936723e */ /* 0x000fe200000000ff */
[----:B------:R2:W-:Y:S01]  /*2d70*/  STS.128 [R8+UR8+0xc000], R28 ;  /* 0x00c0001c08007988 */ /* 0x0005e20008000c08 */
[----:B------:R-:W-:Y:S02]  /*2d80*/  F2FP.F16.F32.PACK_AB R55, R59, R58 ;  /* 0x0000003a3b37723e */ /* 0x000fe400000000ff */
[----:B------:R-:W-:Y:S01]  /*2d90*/  F2FP.F16.F32.PACK_AB R61, R63, R62 ;  /* 0x0000003e3f3d723e */ /* 0x000fe200000000ff */
[----:B------:R2:W-:Y:S01]  /*2da0*/  STS.128 [R4+UR8], R128 ;  /* 0x0000008004007988 */ /* 0x0005e20008000c08 */
[----:B----4-:R-:W-:Y:S02]  /*2db0*/  LOP3.LUT R3, R0, 0x60, RZ, 0x3c, !PT ;  /* 0x0000006000037812 */ /* 0x010fe400078e3cff */
[----:B------:R-:W-:Y:S01]  /*2dc0*/  F2FP.F16.F32.PACK_AB R62, R65, R64 ;  /* 0x00000040413e723e */ /* 0x000fe200000000ff */
[----:B------:R2:W-:Y:S01]  /*2dd0*/  STS.128 [R4+UR8+0x4000], R80 ;  /* 0x0040005004007988 */ /* 0x0005e20008000c08 */
[----:B------:R-:W-:-:S02]  /*2de0*/  F2FP.F16.F32.PACK_AB R63, R67, R66 ;  /* 0x00000042433f723e */ /* 0x000fc400000000ff */
[----:B------:R-:W-:Y:S01]  /*2df0*/  LOP3.LUT R0, R0, 0x70, RZ, 0x3c, !PT ;  /* 0x0000007000007812 */ /* 0x000fe200078e3cff */
[----:B------:R2:W-:Y:S04]  /*2e00*/  STS.128 [R4+UR8+0x8000], R100 ;  /* 0x0080006404007988 */ /* 0x0005e80008000c08 */
[----:B------:R2:W-:Y:S04]  /*2e10*/  STS.128 [R4+UR8+0xc000], R36 ;  /* 0x00c0002404007988 */ /* 0x0005e80008000c08 */
[----:B------:R2:W-:Y:S04]  /*2e20*/  STS.128 [R2+UR8], R136 ;  /* 0x0000008802007988 */ /* 0x0005e80008000c08 */
[----:B------:R2:W-:Y:S04]  /*2e30*/  STS.128 [R2+UR8+0x4000], R88 ;  /* 0x0040005802007988 */ /* 0x0005e80008000c08 */
        /* <DEDUP_REMOVED lines=9> */
[----:B------:R2:W-:Y:S01]  /*2ed0*/  STS.128 [R0+UR8+0xc000], R60 ;  /* 0x00c0003c00007988 */ /* 0x0005e20008000c08 */
[----:B------:R3:W-:Y:S06]  /*2ee0*/  MEMBAR.ALL.CTA ;  /* 0x0000000000007992 */ /* 0x0007ec0000008000 */
[----:B---3--:R-:W3:Y:S02]  /*2ef0*/  FENCE.VIEW.ASYNC.S ;  /* 0x00000000000073c6 */ /* 0x008ee40000000000 */
[----:B---3--:R-:W-:Y:S06]  /*2f00*/  BAR.SYNC.DEFER_BLOCKING 0x0 ;  /* 0x0000000000007b1d */ /* 0x008fec0000010000 */
[----:B------:R2:W-:Y:S01]  /*2f10*/  UTMASTG.2D [UR4], [UR10] ;  /* 0x000000040a0073b5 */ /* 0x0005e20008008000 */
[----:B------:R0:W-:Y:S01]  /*2f20*/  UTMACMDFLUSH ;  /* 0x00000000000079b7 */ /* 0x0001e20000000000 */
[----:B------:R-:W-:-:S04]  /*2f30*/  DEPBAR.LE SB0, 0x0 ;  /* 0x000080000000791a */ /* 0x000fc80000000000 */
[----:B------:R-:W-:Y:S08]  /*2f40*/  BAR.SYNC.DEFER_BLOCKING 0x0 ;  /* 0x0000000000007b1d */ /* 0x000ff00000010000 */
[----:B------:R-:W-:Y:S06]  /*2f50*/  BAR.SYNC.DEFER_BLOCKING 0x0 ;  /* 0x0000000000007b1d */ /* 0x000fec0000010000 */
[----:B--2---:R-:W-:Y:S05]  /*2f60*/  @P1 BRA `(.L_x_67) ;  /* 0x0000000000a01947 */ /* 0x004fea0003800000 */
[----:B------:R-:W2:Y:S01]  /*2f70*/  S2UR UR5, SR_CgaCtaId ;  /* 0x00000000000579c3 */ /* 0x000ea20000008800 */
[----:B------:R-:W-:Y:S01]  /*2f80*/  NOP ;  /* 0x0000000000007918 */ /* 0x000fe20000000000 */
[----:B------:R-:W-:Y:S01]  /*2f90*/  UMOV UR4, 0x50 ;  /* 0x0000005000047882 */ /* 0x000fe20000000000 */
[----:B------:R-:W-:Y:S02]  /*2fa0*/  IMAD.U32 R0, RZ, RZ, UR24 ;  /* 0x00000018ff007e24 */ /* 0x000fe4000f8e00ff */
[----:B------:R-:W-:Y:S02]  /*2fb0*/  IMAD.MOV.U32 R3, RZ, RZ, 0xff ;  /* 0x000000ffff037424 */ /* 0x000fe400078e00ff */
[----:B------:R-:W-:Y:S01]  /*2fc0*/  IMAD.MOV.U32 R7, RZ, RZ, 0x1 ;  /* 0x00000001ff077424 */ /* 0x000fe200078e00ff */
[----:B------:R-:W-:-:S04]  /*2fd0*/  LOP3.LUT R0, R0, 0xffff, RZ, 0xc0, !PT ;  /* 0x0000ffff00007812 */ /* 0x000fc800078ec0ff */
[----:B------:R-:W-:-:S05]  /*2fe0*/  SHF.R.U32.HI R0, RZ, 0x5, R0 ;  /* 0x00000005ff007819 */ /* 0x000fca0000011600 */
[----:B------:R-:W-:Y:S01]  /*2ff0*/  VIADD R2, R0, 0x10 ;  /* 0x0000001000027836 */ /* 0x000fe20000000000 */
[----:B------:R-:W-:Y:S01]  /*3000*/  SHF.L.U32 R0, R3, R0, RZ ;  /* 0x0000000003007219 */ /* 0x000fe200000006ff */
[----:B--2---:R-:W-:-:S03]  /*3010*/  ULEA UR6, UR5, UR4, 0x18 ;  /* 0x0000000405067291 */ /* 0x004fc6000f8ec0ff */
[----:B------:R-:W-:-:S04]  /*3020*/  SHF.L.U32 R3, R7, R2, RZ ;  /* 0x0000000207037219 */ /* 0x000fc800000006ff */
[----:B------:R-:W-:Y:S02]  /*3030*/  LOP3.LUT R0, R3, R0, RZ, 0xfc, !PT ;  /* 0x0000000003007212 */ /* 0x000fe400078efcff */
[----:B------:R-:W2:Y:S02]  /*3040*/  LDS R5, [UR6] ;  /* 0x00000006ff057984 */ /* 0x000ea40008000800 */
[C---:B------:R-:W-:Y:S02]  /*3050*/  LOP3.LUT R2, R0.reuse, 0xffff, RZ, 0xc0, !PT ;  /* 0x0000ffff00027812 */ /* 0x040fe400078ec0ff */
[----:B--2---:R-:W-:-:S04]  /*3060*/  LOP3.LUT R3, R0, 0xffff, R5, 0x80, !PT ;  /* 0x0000ffff00037812 */ /* 0x004fc800078e8005 */
[----:B------:R-:W-:-:S13]  /*3070*/  ISETP.NE.AND P0, PT, R3, R2, PT ;  /* 0x000000020300720c */ /* 0x000fda0003f05270 */
[----:B------:R-:W-:Y:S05]  /*3080*/  @P0 BRA `(.L_x_68) ;  /* 0x0000000000500947 */ /* 0x000fea0003800000 */
[----:B------:R-:W-:Y:S02]  /*3090*/  SHF.R.U32.HI R5, RZ, 0x10, R5 ;  /* 0x00000010ff057819 */ /* 0x000fe40000011605 */
[----:B------:R-:W-:-:S04]  /*30a0*/  SHF.R.U32.HI R2, RZ, 0x10, R0 ;  /* 0x00000010ff027819 */ /* 0x000fc80000011600 */
[----:B------:R-:W-:-:S04]  /*30b0*/  LOP3.LUT R5, R5, R2, RZ, 0xc0, !PT ;  /* 0x0000000205057212 */ /* 0x000fc800078ec0ff */
[----:B------:R-:W-:-:S13]  /*30c0*/  ISETP.NE.AND P0, PT, R5, R2, PT ;  /* 0x000000020500720c */ /* 0x000fda0003f05270 */
[----:B------:R-:W-:Y:S05]  /*30d0*/  @P0 BRA `(.L_x_69) ;  /* 0x0000000000300947 */ /* 0x000fea0003800000 */
[----:B------:R-:W-:Y:S01]  /*30e0*/  R2UR UR4, R0 ;  /* 0x00000000000472ca */ /* 0x000fe200000e0000 */
[----:B------:R-:W-:Y:S01]  /*30f0*/  VOTEU.ANY UR5, UPT, PT ;  /* 0x0000000000057886 */ /* 0x000fe200038e0100 */
[----:B------:R-:W2:Y:S01]  /*3100*/  S2R R0, SR_LANEID ;  /* 0x0000000000007919 */ /* 0x000ea20000000000 */
[----:B------:R-:W-:-:S10]  /*3110*/  UFLO.U32 UR5, UR5 ;  /* 0x00000005000572bd */ /* 0x000fd400080e0000 */
[----:B------:R-:W-:-:S06]  /*3120*/  ULOP3.LUT UR4, URZ, UR4, URZ, 0x33, !UPT ;  /* 0x00000004ff047292 */ /* 0x000fcc000f8e33ff */
[----:B------:R-:W-:-:S04]  /*3130*/  IMAD.U32 R2, RZ, RZ, UR4 ;  /* 0x00000004ff027e24 */ /* 0x000fc8000f8e00ff */
[----:B------:R-:W3:Y:S02]  /*3140*/  REDUX UR7, R2 ;  /* 0x00000000020773c4 */ /* 0x000ee40000000000 */
[----:B------:R4:W-:Y:S01]  /*3150*/  UTCATOMSWS.AND URZ, UR4 ;  /* 0x0000000400ff79e3 */ /* 0x0009e20008000000 */
[----:B--2---:R-:W-:Y:S01]  /*3160*/  ISETP.EQ.U32.AND P0, PT, R0, UR5, PT ;  /* 0x0000000500007c0c */ /* 0x004fe2000bf02070 */
[----:B---3--:R-:W-:-:S12]  /*3170*/  IMAD.U32 R0, RZ, RZ, UR7 ;  /* 0x00000007ff007e24 */ /* 0x008fd8000f8e00ff */
[----:B------:R4:W-:Y:S01]  /*3180*/  @P0 ATOMS.AND RZ, [UR6], R0 ;  /* 0x00000000ffff098c */ /* 0x0009e2000a800006 */
[----:B------:R-:W-:Y:S05]  /*3190*/  BRA `(.L_x_67) ;  /* 0x0000000000147947 */ /* 0x000fea0003800000 */
.L_x_69:
[----:B------:R-:W-:-:S07]  /*31a0*/  MOV R2, 0x31c0 ;  /* 0x000031c000027802 */ /* 0x000fce0000000f00 */
[----:B-1----:R-:W-:Y:S05]  /*31b0*/  CALL.REL.NOINC `($__internal_0_$__cuda_sm10x_tcgen05_guardrail_trap_col_being_dealloced_not_returned_by_alloc) ;  /* 0x0000000000447944 */ /* 0x002fea0003c00000 */
[----:B------:R-:W-:Y:S05]  /*31c0*/  BRA `(.L_x_67) ;  /* 0x0000000000087947 */ /* 0x000fea0003800000 */
.L_x_68:
[----:B------:R-:W-:-:S07]  /*31d0*/  MOV R2, 0x31f0 ;  /* 0x000031f000027802 */ /* 0x000fce0000000f00 */
[----:B-1----:R-:W-:Y:S05]  /*31e0*/  CALL.REL.NOINC `($__internal_2_$__cuda_sm10x_tcgen05_guardrail_trap_unallocated_columns_being_dealloced) ;  /* 0x0000000000507944 */ /* 0x002fea0003c00000 */
.L_x_67:
[----:B------:R-:W-:Y:S01]  /*31f0*/  NOP ;  /* 0x0000000000007918 */ /* 0x000fe20000000000 */
[----:B----4-:R-:W-:Y:S05]  /*3200*/  EXIT ;  /* 0x000000000000794d */ /* 0x010fea0003800000 */
.L_x_56:
[----:B------:R-:W2:Y:S02]  /*3210*/  SYNCS.PHASECHK.TRANS64.TRYWAIT P0, [UR8+0x18000], RZ ;  /* 0x018000ffff0075a7 */ /* 0x000ea40008001108 */
[----:B--2---:R-:W-:Y:S05]  /*3220*/  @!P0 BRA `(.L_x_56) ;  /* 0xfffffffc00f88947 */ /* 0x004fea000383ffff */
[----:B------:R-:W-:Y:S05]  /*3230*/  BRA `(.L_x_70) ;  /* 0xffffffe8001c7947 */ /* 0x000fea000383ffff */
.L_x_58:
[----:B------:R-:W2:Y:S02]  /*3240*/  SYNCS.PHASECHK.TRANS64.TRYWAIT P3, [UR8+0x18010], RZ ;  /* 0x018010ffff0075a7 */ /* 0x000ea40008061108 */
[----:B--2---:R-:W-:Y:S05]  /*3250*/  @!P3 BRA `(.L_x_58) ;  /* 0xfffffffc00f8b947 */ /* 0x004fea000383ffff */
[----:B------:R-:W-:Y:S05]  /*3260*/  BRA `(.L_x_71) ;  /* 0xffffffe800bc7947 */ /* 0x000fea000383ffff */
.L_x_59:
[----:B------:R-:W3:Y:S02]  /*3270*/  SYNCS.PHASECHK.TRANS64.TRYWAIT P0, [UR17+0x18000], R3 ;  /* 0x01800003ff0075a7 */ /* 0x000ee40008001111 */
[----:B---3--:R-:W-:Y:S05]  /*3280*/  @!P0 BRA `(.L_x_59) ;  /* 0xfffffffc00f88947 */ /* 0x008fea000383ffff */
[----:B------:R-:W-:Y:S05]  /*3290*/  BRA `(.L_x_72) ;  /* 0xffffffec00307947 */ /* 0x000fea000383ffff */
.L_x_61:
[----:B------:R-:W3:Y:S02]  /*32a0*/  SYNCS.PHASECHK.TRANS64.TRYWAIT P0, [UR17+0x18010], R3 ;  /* 0x01801003ff0075a7 */ /* 0x000ee40008001111 */
[----:B---3--:R-:W-:Y:S05]  /*32b0*/  @!P0 BRA `(.L_x_61) ;  /* 0xfffffffc00f88947 */ /* 0x008fea000383ffff */
[----:B------:R-:W-:Y:S05]  /*32c0*/  BRA `(.L_x_73) ;  /* 0xffffffec00dc7947 */ /* 0x000fea000383ffff */
        .weak           $__internal_0_$__cuda_sm10x_tcgen05_guardrail_trap_col_being_dealloced_not_returned_by_alloc
        .type           $__internal_0_$__cuda_sm10x_tcgen05_guardrail_trap_col_being_dealloced_not_returned_by_alloc,@function
        .size           $__internal_0_$__cuda_sm10x_tcgen05_guardrail_trap_col_being_dealloced_not_returned_by_alloc,($__internal_1_$__cuda_sm10x_tcgen05_guardrail_trap_phase_invalid_during_alloc - $__internal_0_$__cuda_sm10x_tcgen05_guardrail_trap_col_being_dealloced_not_returned_by_alloc)
$__internal_0_$__cuda_sm10x_tcgen05_guardrail_trap_col_being_dealloced_not_returned_by_alloc:
[----:B------:R-:W-:Y:S05]  /*32d0*/  BPT.TRAP 0x1 ;  /* 0x000000040000795c */ /* 0x000fea0000300000 */
[----:B------:R-:W-:-:S04]  /*32e0*/  IMAD.MOV.U32 R3, RZ, RZ, 0x0 ;  /* 0x00000000ff037424 */ /* 0x000fc800078e00ff */
[----:B------:R-:W-:Y:S05]  /*32f0*/  RET.REL.NODEC R2 `(gluon_tcgen05) ;  /* 0xffffffcc02407950 */ /* 0x000fea0003c3ffff */
        .weak           $__internal_1_$__cuda_sm10x_tcgen05_guardrail_trap_phase_invalid_during_alloc
        .type           $__internal_1_$__cuda_sm10x_tcgen05_guardrail_trap_phase_invalid_during_alloc,@function
        .size           $__internal_1_$__cuda_sm10x_tcgen05_guardrail_trap_phase_invalid_during_alloc,($__internal_2_$__cuda_sm10x_tcgen05_guardrail_trap_unallocated_columns_being_dealloced - $__internal_1_$__cuda_sm10x_tcgen05_guardrail_trap_phase_invalid_during_alloc)
$__internal_1_$__cuda_sm10x_tcgen05_guardrail_trap_phase_invalid_during_alloc:
[----:B------:R-:W-:Y:S05]  /*3300*/  BPT.TRAP 0x1 ;  /* 0x000000040000795c */ /* 0x000fea0000300000 */
[----:B------:R-:W-:-:S04]  /*3310*/  IMAD.MOV.U32 R3, RZ, RZ, 0x0 ;  /* 0x00000000ff037424 */ /* 0x000fc800078e00ff */
[----:B------:R-:W-:Y:S05]  /*3320*/  RET.REL.NODEC R2 `(gluon_tcgen05) ;  /* 0xffffffcc02347950 */ /* 0x000fea0003c3ffff */
        .weak           $__internal_2_$__cuda_sm10x_tcgen05_guardrail_trap_unallocated_columns_being_dealloced
        .type           $__internal_2_$__cuda_sm10x_tcgen05_guardrail_trap_unallocated_columns_being_dealloced,@function
        .size           $__internal_2_$__cuda_sm10x_tcgen05_guardrail_trap_unallocated_columns_being_dealloced,(.L_x_77 - $__internal_2_$__cuda_sm10x_tcgen05_guardrail_trap_unallocated_columns_being_dealloced)
$__internal_2_$__cuda_sm10x_tcgen05_guardrail_trap_unallocated_columns_being_dealloced:
[----:B------:R-:W-:Y:S05]  /*3330*/  BPT.TRAP 0x1 ;  /* 0x000000040000795c */ /* 0x000fea0000300000 */
[----:B------:R-:W-:-:S04]  /*3340*/  IMAD.MOV.U32 R3, RZ, RZ, 0x0 ;  /* 0x00000000ff037424 */ /* 0x000fc800078e00ff */
[----:B------:R-:W-:Y:S05]  /*3350*/  RET.REL.NODEC R2 `(gluon_tcgen05) ;  /* 0xffffffcc02287950 */ /* 0x000fea0003c3ffff */
.L_x_74:
[----:B------:R-:W-:-:S00]  /*3360*/  BRA `(.L_x_74) ;  /* 0xfffffffc00fc7947 */ /* 0x000fc0000383ffff */
[----:B------:R-:W-:-:S00]  /*3370*/  NOP ;  /* 0x0000000000007918 */ /* 0x000fc00000000000 */
        /* <DEDUP_REMOVED lines=8> */
.L_x_77:


//--------------------- .nv.shared.gluon_tcgen05  --------------------------
	.section	.nv.shared.gluon_tcgen05,"aw",@nobits
	.sectionflags	@""
	.align	16
	.zero		1024


//--------------------- .nv.shared.reserved.0     --------------------------
	.section	.nv.shared.reserved.0,"aw",@nobits
	.align	8
	.weak		__nv_reservedSMEM_offset_0_alias
	.size		__nv_reservedSMEM_offset_0_alias, 0, 64
	.other		__nv_reservedSMEM_offset_0_alias,@"STO_CUDA_RESERVED_SHARED STV_DEFAULT"
__nv_reservedSMEM_offset_0_alias:
	.zero		0
.nv.shared.reserved.0:
	.zero		64
	.weak		__nv_reservedSMEM_allocation_phase
	.type		__nv_reservedSMEM_allocation_phase,@object
	.size		__nv_reservedSMEM_allocation_phase,(.L_0 - __nv_reservedSMEM_allocation_phase)
__nv_reservedSMEM_allocation_phase:
	.zero		1
.L_0:
	.zero		7
	.weak		__nv_reservedSMEM_devtool_atexit_pc
	.type		__nv_reservedSMEM_devtool_atexit_pc,@object
	.size		__nv_reservedSMEM_devtool_atexit_pc,(__nv_reservedSMEM_allocation_mask - __nv_reservedSMEM_devtool_atexit_pc)
__nv_reservedSMEM_devtool_atexit_pc:
	.zero		8
	.weak		__nv_reservedSMEM_allocation_mask
	.type		__nv_reservedSMEM_allocation_mask,@object
	.size		__nv_reservedSMEM_allocation_mask,(.L_2 - __nv_reservedSMEM_allocation_mask)
__nv_reservedSMEM_allocation_mask:
	.zero		4
.L_2:


//--------------------- .nv.constant0.gluon_tcgen05 --------------------------
	.section	.nv.constant0.gluon_tcgen05,"a",@progbits
	.sectionflags	@""
	.align	4
.nv.constant0.gluon_tcgen05:
	.zero		976


//--------------------- SYMBOLS --------------------------

	.type		.nv.reservedSmem.offset0,@object
	.size		.nv.reservedSmem.offset0,0x4
	.type		.nv.reservedSmem.cap,@object
	.size		.nv.reservedSmem.cap,0x4
